	.target	sm_100a

	.elftype	@"ET_EXEC"


//--------------------- .note.nv.tkinfo           --------------------------
	.section	.note.nv.tkinfo,"",@"SHT_NOTE"
	.sectionflags	@"SHF_NOTE_NV_TKINFO"
	.tkinfo
        /*0018*/ 	.word	0x00000002
        /*0030*/ 	.string	""
        /*0030*/ 	.string	"ptxas"
        /*0030*/ 	.string	"Cuda compilation tools, release 13.0, V13.0.88"
        /*0030*/ 	.string	"Build cuda_13.0.r13.0/compiler.36424714_0"
        /*0030*/ 	.string	"-arch sm_100a -m 64 "



//--------------------- .note.nv.cuinfo           --------------------------
	.section	.note.nv.cuinfo,"",@"SHT_NOTE"
	.sectionflags	@"SHF_NOTE_NV_CUINFO"
        /*0018*/ 	.short	0x0002
        /*001a*/ 	.short	0x0064
        /*001c*/ 	.short	0x0082
	.zero		2


//--------------------- .nv.info                  --------------------------
	.section	.nv.info,"",@"SHT_CUDA_INFO"
	.align	4


	//----- nvinfo : EIATTR_REGCOUNT
	.align		4
        /*0000*/ 	.byte	0x04, 0x2f
        /*0002*/ 	.short	(.L_12 - .L_11)
	.align		4
.L_11:
        /*0004*/ 	.word	index@(_ZN7cutlass6KernelINS_4gemm6kernel13TrmmUniversalINS1_11threadblock13MmaMultistageINS1_9GemmShapeILi32ELi32ELi16EEENS_9transform11threadblock44PredicatedTileAccessIteratorTriangularMatrixINS_11MatrixShapeILi32ELi16EEEdNS_6layout8RowMajorELi1ENS8_29PitchLinearWarpRakedThreadMapINS_16PitchLinearShapeILi16ELi32EEELi128ENSG_ILi16ELi2EEELi1EEELNS_8SideModeE1ELNS_8FillModeE0ELNS_8DiagTypeE3ENS_5ArrayIdLi1ELb1EEEEENS9_25RegularTileAccessIteratorISC_dNSD_40RowMajorTensorOpMultiplicand64bCrosswiseELi1ESJ_Li8EEELNS_4arch14CacheOperation4KindE0ENSA_INSB_ILi16ELi32EEEdSE_Li0ENS8_31PitchLinearWarpStripedThreadMapINSG_ILi32ELi16EEELi128ESI_Li1EEELSK_1ELSL_1ELSM_0ESO_EENSQ_ISW_dNSD_40RowMajorTensorOpMultiplicandCongruous64bELi0ESZ_Li8EEELSV_0EdSE_NS4_9MmaPolicyINS1_4warp11MmaTensorOpINS6_ILi16ELi16ELi16EEEdSR_dS11_dSE_NS14_17MmaTensorOpPolicyINST_3MmaINS6_ILi8ELi8ELi4EEELi32EdSE_dNSD_11ColumnMajorEdSE_NST_13OpMultiplyAddEEENSB_ILi1ELi1EEEEELi1ELb0EbEENSB_ILi0ELi0EEES1G_Li1EEELi3ELNS1_23SharedMemoryClearOptionE1EbEENS_8epilogue11threadblock8EpilogueIS7_S1F_Li1ENS1L_22PredicatedTileIteratorINS1L_26OutputTileOptimalThreadMapINS1L_15OutputTileShapeILi32ELi8ELi2ELi1ELi1EEENS1P_ILi1ELi2ELi1ELi1ELi2EEELi128ELi1ELi64EEEdLb0ENSD_9NoPermuteELb1EEENS1K_4warp24FragmentIteratorTensorOpIS16_S19_dNSN_IdLi2ELb1EEESE_EENS1V_20TileIteratorTensorOpIS16_S19_dSE_EENS1L_18SharedLoadIteratorINS1S_18CompactedThreadMapEdLi8EEENS1K_6thread17LinearCombinationIdLi1EddLNS24_9ScaleType4KindE0ELNS_15FloatRoundStyleE2EdEENSB_ILi0ELi4EEELi1ELi1EEENS4_30GemmIdentityThreadblockSwizzleILi1EEELSK_1ELSL_1ELSM_0EEEEEvNT_6ParamsE)
        /*0008*/ 	.word	0x00000040


	//----- nvinfo : EIATTR_FRAME_SIZE
	.align		4
.L_12:
        /*000c*/ 	.byte	0x04, 0x11
        /*000e*/ 	.short	(.L_14 - .L_13)
	.align		4
.L_13:
        /*0010*/ 	.word	index@(_ZN7cutlass6KernelINS_4gemm6kernel13TrmmUniversalINS1_11threadblock13MmaMultistageINS1_9GemmShapeILi32ELi32ELi16EEENS_9transform11threadblock44PredicatedTileAccessIteratorTriangularMatrixINS_11MatrixShapeILi32ELi16EEEdNS_6layout8RowMajorELi1ENS8_29PitchLinearWarpRakedThreadMapINS_16PitchLinearShapeILi16ELi32EEELi128ENSG_ILi16ELi2EEELi1EEELNS_8SideModeE1ELNS_8FillModeE0ELNS_8DiagTypeE3ENS_5ArrayIdLi1ELb1EEEEENS9_25RegularTileAccessIteratorISC_dNSD_40RowMajorTensorOpMultiplicand64bCrosswiseELi1ESJ_Li8EEELNS_4arch14CacheOperation4KindE0ENSA_INSB_ILi16ELi32EEEdSE_Li0ENS8_31PitchLinearWarpStripedThreadMapINSG_ILi32ELi16EEELi128ESI_Li1EEELSK_1ELSL_1ELSM_0ESO_EENSQ_ISW_dNSD_40RowMajorTensorOpMultiplicandCongruous64bELi0ESZ_Li8EEELSV_0EdSE_NS4_9MmaPolicyINS1_4warp11MmaTensorOpINS6_ILi16ELi16ELi16EEEdSR_dS11_dSE_NS14_17MmaTensorOpPolicyINST_3MmaINS6_ILi8ELi8ELi4EEELi32EdSE_dNSD_11ColumnMajorEdSE_NST_13OpMultiplyAddEEENSB_ILi1ELi1EEEEELi1ELb0EbEENSB_ILi0ELi0EEES1G_Li1EEELi3ELNS1_23SharedMemoryClearOptionE1EbEENS_8epilogue11threadblock8EpilogueIS7_S1F_Li1ENS1L_22PredicatedTileIteratorINS1L_26OutputTileOptimalThreadMapINS1L_15OutputTileShapeILi32ELi8ELi2ELi1ELi1EEENS1P_ILi1ELi2ELi1ELi1ELi2EEELi128ELi1ELi64EEEdLb0ENSD_9NoPermuteELb1EEENS1K_4warp24FragmentIteratorTensorOpIS16_S19_dNSN_IdLi2ELb1EEESE_EENS1V_20TileIteratorTensorOpIS16_S19_dSE_EENS1L_18SharedLoadIteratorINS1S_18CompactedThreadMapEdLi8EEENS1K_6thread17LinearCombinationIdLi1EddLNS24_9ScaleType4KindE0ELNS_15FloatRoundStyleE2EdEENSB_ILi0ELi4EEELi1ELi1EEENS4_30GemmIdentityThreadblockSwizzleILi1EEELSK_1ELSL_1ELSM_0EEEEEvNT_6ParamsE)
        /*0014*/ 	.word	0x00000000


	//----- nvinfo : EIATTR_MIN_STACK_SIZE
	.align		4
.L_14:
        /*0018*/ 	.byte	0x04, 0x12
        /*001a*/ 	.short	(.L_16 - .L_15)
	.align		4
.L_15:
        /*001c*/ 	.word	index@(_ZN7cutlass6KernelINS_4gemm6kernel13TrmmUniversalINS1_11threadblock13MmaMultistageINS1_9GemmShapeILi32ELi32ELi16EEENS_9transform11threadblock44PredicatedTileAccessIteratorTriangularMatrixINS_11MatrixShapeILi32ELi16EEEdNS_6layout8RowMajorELi1ENS8_29PitchLinearWarpRakedThreadMapINS_16PitchLinearShapeILi16ELi32EEELi128ENSG_ILi16ELi2EEELi1EEELNS_8SideModeE1ELNS_8FillModeE0ELNS_8DiagTypeE3ENS_5ArrayIdLi1ELb1EEEEENS9_25RegularTileAccessIteratorISC_dNSD_40RowMajorTensorOpMultiplicand64bCrosswiseELi1ESJ_Li8EEELNS_4arch14CacheOperation4KindE0ENSA_INSB_ILi16ELi32EEEdSE_Li0ENS8_31PitchLinearWarpStripedThreadMapINSG_ILi32ELi16EEELi128ESI_Li1EEELSK_1ELSL_1ELSM_0ESO_EENSQ_ISW_dNSD_40RowMajorTensorOpMultiplicandCongruous64bELi0ESZ_Li8EEELSV_0EdSE_NS4_9MmaPolicyINS1_4warp11MmaTensorOpINS6_ILi16ELi16ELi16EEEdSR_dS11_dSE_NS14_17MmaTensorOpPolicyINST_3MmaINS6_ILi8ELi8ELi4EEELi32EdSE_dNSD_11ColumnMajorEdSE_NST_13OpMultiplyAddEEENSB_ILi1ELi1EEEEELi1ELb0EbEENSB_ILi0ELi0EEES1G_Li1EEELi3ELNS1_23SharedMemoryClearOptionE1EbEENS_8epilogue11threadblock8EpilogueIS7_S1F_Li1ENS1L_22PredicatedTileIteratorINS1L_26OutputTileOptimalThreadMapINS1L_15OutputTileShapeILi32ELi8ELi2ELi1ELi1EEENS1P_ILi1ELi2ELi1ELi1ELi2EEELi128ELi1ELi64EEEdLb0ENSD_9NoPermuteELb1EEENS1K_4warp24FragmentIteratorTensorOpIS16_S19_dNSN_IdLi2ELb1EEESE_EENS1V_20TileIteratorTensorOpIS16_S19_dSE_EENS1L_18SharedLoadIteratorINS1S_18CompactedThreadMapEdLi8EEENS1K_6thread17LinearCombinationIdLi1EddLNS24_9ScaleType4KindE0ELNS_15FloatRoundStyleE2EdEENSB_ILi0ELi4EEELi1ELi1EEENS4_30GemmIdentityThreadblockSwizzleILi1EEELSK_1ELSL_1ELSM_0EEEEEvNT_6ParamsE)
        /*0020*/ 	.word	0x00000000
.L_16:


//--------------------- .nv.compat                --------------------------
	.section	.nv.compat,"",@"SHT_CUDA_COMPAT_INFO"
	.align	4
        /*0000*/ 	.byte	0x02, 0x09, 0x01, 0x00, 0x02, 0x02, 0x01, 0x00, 0x02, 0x05, 0x05, 0x00, 0x03, 0x07, 0x01, 0x01
        /*0010*/ 	.byte	0x02, 0x03, 0x00, 0x00, 0x02, 0x06, 0x01, 0x00, 0x04, 0x0b, 0x08, 0x00, 0x01, 0x00, 0x00, 0x00
        /*0020*/ 	.byte	0x00, 0x00, 0x00, 0x00


//--------------------- .nv.info._ZN7cutlass6KernelINS_4gemm6kernel13TrmmUniversalINS1_11threadblock13MmaMultistageINS1_9GemmShapeILi32ELi32ELi16EEENS_9transform11threadblock44PredicatedTileAccessIteratorTriangularMatrixINS_11MatrixShapeILi32ELi16EEEdNS_6layout8RowMajorELi1ENS8_29PitchLinearWarpRakedThreadMapINS_16PitchLinearShapeILi16ELi32EEELi128ENSG_ILi16ELi2EEELi1EEELNS_8SideModeE1ELNS_8FillModeE0ELNS_8DiagTypeE3ENS_5ArrayIdLi1ELb1EEEEENS9_25RegularTileAccessIteratorISC_dNSD_40RowMajorTensorOpMultiplicand64bCrosswiseELi1ESJ_Li8EEELNS_4arch14CacheOperation4KindE0ENSA_INSB_ILi16ELi32EEEdSE_Li0ENS8_31PitchLinearWarpStripedThreadMapINSG_ILi32ELi16EEELi128ESI_Li1EEELSK_1ELSL_1ELSM_0ESO_EENSQ_ISW_dNSD_40RowMajorTensorOpMultiplicandCongruous64bELi0ESZ_Li8EEELSV_0EdSE_NS4_9MmaPolicyINS1_4warp11MmaTensorOpINS6_ILi16ELi16ELi16EEEdSR_dS11_dSE_NS14_17MmaTensorOpPolicyINST_3MmaINS6_ILi8ELi8ELi4EEELi32EdSE_dNSD_11ColumnMajorEdSE_NST_13OpMultiplyAddEEENSB_ILi1ELi1EEEEELi1ELb0EbEENSB_ILi0ELi0EEES1G_Li1EEELi3ELNS1_23SharedMemoryClearOptionE1EbEENS_8epilogue11threadblock8EpilogueIS7_S1F_Li1ENS1L_22PredicatedTileIteratorINS1L_26OutputTileOptimalThreadMapINS1L_15OutputTileShapeILi32ELi8ELi2ELi1ELi1EEENS1P_ILi1ELi2ELi1ELi1ELi2EEELi128ELi1ELi64EEEdLb0ENSD_9NoPermuteELb1EEENS1K_4warp24FragmentIteratorTensorOpIS16_S19_dNSN_IdLi2ELb1EEESE_EENS1V_20TileIteratorTensorOpIS16_S19_dSE_EENS1L_18SharedLoadIteratorINS1S_18CompactedThreadMapEdLi8EEENS1K_6thread17LinearCombinationIdLi1EddLNS24_9ScaleType4KindE0ELNS_15FloatRoundStyleE2EdEENSB_ILi0ELi4EEELi1ELi1EEENS4_30GemmIdentityThreadblockSwizzleILi1EEELSK_1ELSL_1ELSM_0EEEEEvNT_6ParamsE --------------------------
	.section	.nv.info._ZN7cutlass6KernelINS_4gemm6kernel13TrmmUniversalINS1_11threadblock13MmaMultistageINS1_9GemmShapeILi32ELi32ELi16EEENS_9transform11threadblock44PredicatedTileAccessIteratorTriangularMatrixINS_11MatrixShapeILi32ELi16EEEdNS_6layout8RowMajorELi1ENS8_29PitchLinearWarpRakedThreadMapINS_16PitchLinearShapeILi16ELi32EEELi128ENSG_ILi16ELi2EEELi1EEELNS_8SideModeE1ELNS_8FillModeE0ELNS_8DiagTypeE3ENS_5ArrayIdLi1ELb1EEEEENS9_25RegularTileAccessIteratorISC_dNSD_40RowMajorTensorOpMultiplicand64bCrosswiseELi1ESJ_Li8EEELNS_4arch14CacheOperation4KindE0ENSA_INSB_ILi16ELi32EEEdSE_Li0ENS8_31PitchLinearWarpStripedThreadMapINSG_ILi32ELi16EEELi128ESI_Li1EEELSK_1ELSL_1ELSM_0ESO_EENSQ_ISW_dNSD_40RowMajorTensorOpMultiplicandCongruous64bELi0ESZ_Li8EEELSV_0EdSE_NS4_9MmaPolicyINS1_4warp11MmaTensorOpINS6_ILi16ELi16ELi16EEEdSR_dS11_dSE_NS14_17MmaTensorOpPolicyINST_3MmaINS6_ILi8ELi8ELi4EEELi32EdSE_dNSD_11ColumnMajorEdSE_NST_13OpMultiplyAddEEENSB_ILi1ELi1EEEEELi1ELb0EbEENSB_ILi0ELi0EEES1G_Li1EEELi3ELNS1_23SharedMemoryClearOptionE1EbEENS_8epilogue11threadblock8EpilogueIS7_S1F_Li1ENS1L_22PredicatedTileIteratorINS1L_26OutputTileOptimalThreadMapINS1L_15OutputTileShapeILi32ELi8ELi2ELi1ELi1EEENS1P_ILi1ELi2ELi1ELi1ELi2EEELi128ELi1ELi64EEEdLb0ENSD_9NoPermuteELb1EEENS1K_4warp24FragmentIteratorTensorOpIS16_S19_dNSN_IdLi2ELb1EEESE_EENS1V_20TileIteratorTensorOpIS16_S19_dSE_EENS1L_18SharedLoadIteratorINS1S_18CompactedThreadMapEdLi8EEENS1K_6thread17LinearCombinationIdLi1EddLNS24_9ScaleType4KindE0ELNS_15FloatRoundStyleE2EdEENSB_ILi0ELi4EEELi1ELi1EEENS4_30GemmIdentityThreadblockSwizzleILi1EEELSK_1ELSL_1ELSM_0EEEEEvNT_6ParamsE,"",@"SHT_CUDA_INFO"
	.sectionflags	@""
	.align	4


	//----- nvinfo : EIATTR_CUDA_API_VERSION
	.align		4
        /*0000*/ 	.byte	0x04, 0x37
        /*0002*/ 	.short	(.L_18 - .L_17)
.L_17:
        /*0004*/ 	.word	0x00000082


	//----- nvinfo : EIATTR_KPARAM_INFO
	.align		4
.L_18:
        /*0008*/ 	.byte	0x04, 0x17
        /*000a*/ 	.short	(.L_20 - .L_19)
.L_19:
        /*000c*/ 	.word	0x00000000
        /*0010*/ 	.short	0x0000
        /*0012*/ 	.short	0x0000
        /*0014*/ 	.byte	0x00, 0xf0, 0xa1, 0x04


	//----- nvinfo : EIATTR_SPARSE_MMA_MASK
	.align		4
.L_20:
        /*0018*/ 	.byte	0x03, 0x50
        /*001a*/ 	.short	0x0000


	//----- nvinfo : EIATTR_MAXREG_COUNT
	.align		4
        /*001c*/ 	.byte	0x03, 0x1b
        /*001e*/ 	.short	0x00ff


	//----- nvinfo : EIATTR_NUM_BARRIERS
	.align		4
        /*0020*/ 	.byte	0x02, 0x4c
        /*0022*/ 	.byte	0x01
	.zero		1


	//----- nvinfo : EIATTR_MERCURY_ISA_VERSION
	.align		4
        /*0024*/ 	.byte	0x03, 0x5f
        /*0026*/ 	.short	0x0101


	//----- nvinfo : EIATTR_COOP_GROUP_MASK_REGIDS
	.align		4
        /*0028*/ 	.byte	0x04, 0x29
        /*002a*/ 	.short	(.L_22 - .L_21)


	//   ....[0]....
.L_21:
        /*002c*/ 	.word	0xffffffff


	//----- nvinfo : EIATTR_COOP_GROUP_INSTR_OFFSETS
	.align		4
.L_22:
        /*0030*/ 	.byte	0x04, 0x28
        /*0032*/ 	.short	(.L_24 - .L_23)


	//   ....[0]....
.L_23:
        /*0034*/ 	.word	0x00000900


	//----- nvinfo : EIATTR_VRC_CTA_INIT_COUNT
	.align		4
.L_24:
        /*0038*/ 	.byte	0x02, 0x4a
	.zero		1
	.zero		1


	//----- nvinfo : EIATTR_EXIT_INSTR_OFFSETS
	.align		4
        /*003c*/ 	.byte	0x04, 0x1c
        /*003e*/ 	.short	(.L_26 - .L_25)


	//   ....[0]....
.L_25:
        /*0040*/ 	.word	0x000000f0


	//   ....[1]....
        /*0044*/ 	.word	0x00003b30


	//   ....[2]....
        /*0048*/ 	.word	0x00003bb0


	//   ....[3]....
        /*004c*/ 	.word	0x00003c60


	//----- nvinfo : EIATTR_INDIRECT_BRANCH_TARGETS
	.align		4
.L_26:
        /*0050*/ 	.byte	0x04, 0x34
        /*0052*/ 	.short	(.L_28 - .L_27)


	//   ....[0]....
.L_27:
        /*0054*/ 	.word	.L_x_21@srel
        /*0058*/ 	.short	0x0
        /*005a*/ 	.short	0x0
        /*005c*/ 	.word	0x3
        /*0060*/ 	.word	.L_x_22@srel
        /*0064*/ 	.word	.L_x_23@srel
        /*0068*/ 	.word	.L_x_12@srel


	//   ....[1]....
        /*006c*/ 	.word	.L_x_25@srel
        /*0070*/ 	.short	0x0
        /*0072*/ 	.short	0x0
        /*0074*/ 	.word	0x3
        /*0078*/ 	.word	.L_x_26@srel
        /*007c*/ 	.word	.L_x_27@srel
        /*0080*/ 	.word	.L_x_12@srel


	//----- nvinfo : EIATTR_CRS_STACK_SIZE
	.align		4
.L_28:
        /*0084*/ 	.byte	0x04, 0x1e
        /*0086*/ 	.short	(.L_30 - .L_29)
.L_29:
        /*0088*/ 	.word	0x00000000


	//----- nvinfo : EIATTR_CBANK_PARAM_SIZE
	.align		4
.L_30:
        /*008c*/ 	.byte	0x03, 0x19
        /*008e*/ 	.short	0x0128


	//----- nvinfo : EIATTR_PARAM_CBANK
	.align		4
        /*0090*/ 	.byte	0x04, 0x0a
        /*0092*/ 	.short	(.L_32 - .L_31)
	.align		4
.L_31:
        /*0094*/ 	.word	index@(.nv.constant0._ZN7cutlass6KernelINS_4gemm6kernel13TrmmUniversalINS1_11threadblock13MmaMultistageINS1_9GemmShapeILi32ELi32ELi16EEENS_9transform11threadblock44PredicatedTileAccessIteratorTriangularMatrixINS_11MatrixShapeILi32ELi16EEEdNS_6layout8RowMajorELi1ENS8_29PitchLinearWarpRakedThreadMapINS_16PitchLinearShapeILi16ELi32EEELi128ENSG_ILi16ELi2EEELi1EEELNS_8SideModeE1ELNS_8FillModeE0ELNS_8DiagTypeE3ENS_5ArrayIdLi1ELb1EEEEENS9_25RegularTileAccessIteratorISC_dNSD_40RowMajorTensorOpMultiplicand64bCrosswiseELi1ESJ_Li8EEELNS_4arch14CacheOperation4KindE0ENSA_INSB_ILi16ELi32EEEdSE_Li0ENS8_31PitchLinearWarpStripedThreadMapINSG_ILi32ELi16EEELi128ESI_Li1EEELSK_1ELSL_1ELSM_0ESO_EENSQ_ISW_dNSD_40RowMajorTensorOpMultiplicandCongruous64bELi0ESZ_Li8EEELSV_0EdSE_NS4_9MmaPolicyINS1_4warp11MmaTensorOpINS6_ILi16ELi16ELi16EEEdSR_dS11_dSE_NS14_17MmaTensorOpPolicyINST_3MmaINS6_ILi8ELi8ELi4EEELi32EdSE_dNSD_11ColumnMajorEdSE_NST_13OpMultiplyAddEEENSB_ILi1ELi1EEEEELi1ELb0EbEENSB_ILi0ELi0EEES1G_Li1EEELi3ELNS1_23SharedMemoryClearOptionE1EbEENS_8epilogue11threadblock8EpilogueIS7_S1F_Li1ENS1L_22PredicatedTileIteratorINS1L_26OutputTileOptimalThreadMapINS1L_15OutputTileShapeILi32ELi8ELi2ELi1ELi1EEENS1P_ILi1ELi2ELi1ELi1ELi2EEELi128ELi1ELi64EEEdLb0ENSD_9NoPermuteELb1EEENS1K_4warp24FragmentIteratorTensorOpIS16_S19_dNSN_IdLi2ELb1EEESE_EENS1V_20TileIteratorTensorOpIS16_S19_dSE_EENS1L_18SharedLoadIteratorINS1S_18CompactedThreadMapEdLi8EEENS1K_6thread17LinearCombinationIdLi1EddLNS24_9ScaleType4KindE0ELNS_15FloatRoundStyleE2EdEENSB_ILi0ELi4EEELi1ELi1EEENS4_30GemmIdentityThreadblockSwizzleILi1EEELSK_1ELSL_1ELSM_0EEEEEvNT_6ParamsE)
        /*0098*/ 	.short	0x0380
        /*009a*/ 	.short	0x0128


	//----- nvinfo : EIATTR_SW_WAR
	.align		4
.L_32:
        /*009c*/ 	.byte	0x04, 0x36
        /*009e*/ 	.short	(.L_34 - .L_33)
.L_33:
        /*00a0*/ 	.word	0x00000008
.L_34:


//--------------------- .nv.callgraph             --------------------------
	.section	.nv.callgraph,"",@"SHT_CUDA_CALLGRAPH"
	.align	4
	.sectionentsize	8
	.align		4
        /*0000*/ 	.word	0x00000000
	.align		4
        /*0004*/ 	.word	0xffffffff
	.align		4
        /*0008*/ 	.word	0x00000000
	.align		4
        /*000c*/ 	.word	0xfffffffe
	.align		4
        /*0010*/ 	.word	0x00000000
	.align		4
        /*0014*/ 	.word	0xfffffffd
	.align		4
        /*0018*/ 	.word	0x00000000
	.align		4
        /*001c*/ 	.word	0xfffffffc


//--------------------- .nv.constant4             --------------------------
	.section	.nv.constant4,"a",@progbits
	.align	8
	.align		8
.nv.constant4:
        /*0000*/ 	.dword	_ZN39_INTERNAL_24b39d37_4_k_cu_3679238c_27814cuda3std3__45__cpo5beginE
	.align		8
        /*0008*/ 	.dword	_ZN39_INTERNAL_24b39d37_4_k_cu_3679238c_27814cuda3std3__45__cpo3endE
	.align		8
        /*0010*/ 	.dword	_ZN39_INTERNAL_24b39d37_4_k_cu_3679238c_27814cuda3std3__45__cpo6cbeginE
	.align		8
        /*0018*/ 	.dword	_ZN39_INTERNAL_24b39d37_4_k_cu_3679238c_27814cuda3std3__45__cpo4cendE
	.align		8
        /*0020*/ 	.dword	_ZN39_INTERNAL_24b39d37_4_k_cu_3679238c_27814cuda3std3__441_GLOBAL__N__24b39d37_4_k_cu_3679238c_27816ignoreE
	.align		8
        /*0028*/ 	.dword	_ZN39_INTERNAL_24b39d37_4_k_cu_3679238c_27814cuda3std3__419piecewise_constructE
	.align		8
        /*0030*/ 	.dword	_ZN39_INTERNAL_24b39d37_4_k_cu_3679238c_27814cuda3std3__48in_placeE
	.align		8
        /*0038*/ 	.dword	_ZN39_INTERNAL_24b39d37_4_k_cu_3679238c_27814cuda3std6ranges3__45__cpo4swapE
	.align		8
        /*0040*/ 	.dword	_ZN39_INTERNAL_24b39d37_4_k_cu_3679238c_27814cuda3std6ranges3__45__cpo9iter_moveE
	.align		8
        /*0048*/ 	.dword	_ZN39_INTERNAL_24b39d37_4_k_cu_3679238c_27814cute7productE
	.align		8
        /*0050*/ 	.dword	_ZN39_INTERNAL_24b39d37_4_k_cu_3679238c_27814cute1_E


//--------------------- .nv.constant2._ZN7cutlass6KernelINS_4gemm6kernel13TrmmUniversalINS1_11threadblock13MmaMultistageINS1_9GemmShapeILi32ELi32ELi16EEENS_9transform11threadblock44PredicatedTileAccessIteratorTriangularMatrixINS_11MatrixShapeILi32ELi16EEEdNS_6layout8RowMajorELi1ENS8_29PitchLinearWarpRakedThreadMapINS_16PitchLinearShapeILi16ELi32EEELi128ENSG_ILi16ELi2EEELi1EEELNS_8SideModeE1ELNS_8FillModeE0ELNS_8DiagTypeE3ENS_5ArrayIdLi1ELb1EEEEENS9_25RegularTileAccessIteratorISC_dNSD_40RowMajorTensorOpMultiplicand64bCrosswiseELi1ESJ_Li8EEELNS_4arch14CacheOperation4KindE0ENSA_INSB_ILi16ELi32EEEdSE_Li0ENS8_31PitchLinearWarpStripedThreadMapINSG_ILi32ELi16EEELi128ESI_Li1EEELSK_1ELSL_1ELSM_0ESO_EENSQ_ISW_dNSD_40RowMajorTensorOpMultiplicandCongruous64bELi0ESZ_Li8EEELSV_0EdSE_NS4_9MmaPolicyINS1_4warp11MmaTensorOpINS6_ILi16ELi16ELi16EEEdSR_dS11_dSE_NS14_17MmaTensorOpPolicyINST_3MmaINS6_ILi8ELi8ELi4EEELi32EdSE_dNSD_11ColumnMajorEdSE_NST_13OpMultiplyAddEEENSB_ILi1ELi1EEEEELi1ELb0EbEENSB_ILi0ELi0EEES1G_Li1EEELi3ELNS1_23SharedMemoryClearOptionE1EbEENS_8epilogue11threadblock8EpilogueIS7_S1F_Li1ENS1L_22PredicatedTileIteratorINS1L_26OutputTileOptimalThreadMapINS1L_15OutputTileShapeILi32ELi8ELi2ELi1ELi1EEENS1P_ILi1ELi2ELi1ELi1ELi2EEELi128ELi1ELi64EEEdLb0ENSD_9NoPermuteELb1EEENS1K_4warp24FragmentIteratorTensorOpIS16_S19_dNSN_IdLi2ELb1EEESE_EENS1V_20TileIteratorTensorOpIS16_S19_dSE_EENS1L_18SharedLoadIteratorINS1S_18CompactedThreadMapEdLi8EEENS1K_6thread17LinearCombinationIdLi1EddLNS24_9ScaleType4KindE0ELNS_15FloatRoundStyleE2EdEENSB_ILi0ELi4EEELi1ELi1EEENS4_30GemmIdentityThreadblockSwizzleILi1EEELSK_1ELSL_1ELSM_0EEEEEvNT_6ParamsE --------------------------
	.section	.nv.constant2._ZN7cutlass6KernelINS_4gemm6kernel13TrmmUniversalINS1_11threadblock13MmaMultistageINS1_9GemmShapeILi32ELi32ELi16EEENS_9transform11threadblock44PredicatedTileAccessIteratorTriangularMatrixINS_11MatrixShapeILi32ELi16EEEdNS_6layout8RowMajorELi1ENS8_29PitchLinearWarpRakedThreadMapINS_16PitchLinearShapeILi16ELi32EEELi128ENSG_ILi16ELi2EEELi1EEELNS_8SideModeE1ELNS_8FillModeE0ELNS_8DiagTypeE3ENS_5ArrayIdLi1ELb1EEEEENS9_25RegularTileAccessIteratorISC_dNSD_40RowMajorTensorOpMultiplicand64bCrosswiseELi1ESJ_Li8EEELNS_4arch14CacheOperation4KindE0ENSA_INSB_ILi16ELi32EEEdSE_Li0ENS8_31PitchLinearWarpStripedThreadMapINSG_ILi32ELi16EEELi128ESI_Li1EEELSK_1ELSL_1ELSM_0ESO_EENSQ_ISW_dNSD_40RowMajorTensorOpMultiplicandCongruous64bELi0ESZ_Li8EEELSV_0EdSE_NS4_9MmaPolicyINS1_4warp11MmaTensorOpINS6_ILi16ELi16ELi16EEEdSR_dS11_dSE_NS14_17MmaTensorOpPolicyINST_3MmaINS6_ILi8ELi8ELi4EEELi32EdSE_dNSD_11ColumnMajorEdSE_NST_13OpMultiplyAddEEENSB_ILi1ELi1EEEEELi1ELb0EbEENSB_ILi0ELi0EEES1G_Li1EEELi3ELNS1_23SharedMemoryClearOptionE1EbEENS_8epilogue11threadblock8EpilogueIS7_S1F_Li1ENS1L_22PredicatedTileIteratorINS1L_26OutputTileOptimalThreadMapINS1L_15OutputTileShapeILi32ELi8ELi2ELi1ELi1EEENS1P_ILi1ELi2ELi1ELi1ELi2EEELi128ELi1ELi64EEEdLb0ENSD_9NoPermuteELb1EEENS1K_4warp24FragmentIteratorTensorOpIS16_S19_dNSN_IdLi2ELb1EEESE_EENS1V_20TileIteratorTensorOpIS16_S19_dSE_EENS1L_18SharedLoadIteratorINS1S_18CompactedThreadMapEdLi8EEENS1K_6thread17LinearCombinationIdLi1EddLNS24_9ScaleType4KindE0ELNS_15FloatRoundStyleE2EdEENSB_ILi0ELi4EEELi1ELi1EEENS4_30GemmIdentityThreadblockSwizzleILi1EEELSK_1ELSL_1ELSM_0EEEEEvNT_6ParamsE,"a",@progbits
	.sectionflags	@""
	.align	4
.nv.constant2._ZN7cutlass6KernelINS_4gemm6kernel13TrmmUniversalINS1_11threadblock13MmaMultistageINS1_9GemmShapeILi32ELi32ELi16EEENS_9transform11threadblock44PredicatedTileAccessIteratorTriangularMatrixINS_11MatrixShapeILi32ELi16EEEdNS_6layout8RowMajorELi1ENS8_29PitchLinearWarpRakedThreadMapINS_16PitchLinearShapeILi16ELi32EEELi128ENSG_ILi16ELi2EEELi1EEELNS_8SideModeE1ELNS_8FillModeE0ELNS_8DiagTypeE3ENS_5ArrayIdLi1ELb1EEEEENS9_25RegularTileAccessIteratorISC_dNSD_40RowMajorTensorOpMultiplicand64bCrosswiseELi1ESJ_Li8EEELNS_4arch14CacheOperation4KindE0ENSA_INSB_ILi16ELi32EEEdSE_Li0ENS8_31PitchLinearWarpStripedThreadMapINSG_ILi32ELi16EEELi128ESI_Li1EEELSK_1ELSL_1ELSM_0ESO_EENSQ_ISW_dNSD_40RowMajorTensorOpMultiplicandCongruous64bELi0ESZ_Li8EEELSV_0EdSE_NS4_9MmaPolicyINS1_4warp11MmaTensorOpINS6_ILi16ELi16ELi16EEEdSR_dS11_dSE_NS14_17MmaTensorOpPolicyINST_3MmaINS6_ILi8ELi8ELi4EEELi32EdSE_dNSD_11ColumnMajorEdSE_NST_13OpMultiplyAddEEENSB_ILi1ELi1EEEEELi1ELb0EbEENSB_ILi0ELi0EEES1G_Li1EEELi3ELNS1_23SharedMemoryClearOptionE1EbEENS_8epilogue11threadblock8EpilogueIS7_S1F_Li1ENS1L_22PredicatedTileIteratorINS1L_26OutputTileOptimalThreadMapINS1L_15OutputTileShapeILi32ELi8ELi2ELi1ELi1EEENS1P_ILi1ELi2ELi1ELi1ELi2EEELi128ELi1ELi64EEEdLb0ENSD_9NoPermuteELb1EEENS1K_4warp24FragmentIteratorTensorOpIS16_S19_dNSN_IdLi2ELb1EEESE_EENS1V_20TileIteratorTensorOpIS16_S19_dSE_EENS1L_18SharedLoadIteratorINS1S_18CompactedThreadMapEdLi8EEENS1K_6thread17LinearCombinationIdLi1EddLNS24_9ScaleType4KindE0ELNS_15FloatRoundStyleE2EdEENSB_ILi0ELi4EEELi1ELi1EEENS4_30GemmIdentityThreadblockSwizzleILi1EEELSK_1ELSL_1ELSM_0EEEEEvNT_6ParamsE:
        /*0000*/ 	.byte	0xd0, 0x2a, 0x00, 0x00, 0x60, 0x2a, 0x00, 0x00, 0xe0, 0x2c, 0x00, 0x00, 0x80, 0x2c, 0x00, 0x00
        /*0010*/ 	.byte	0x20, 0x2c, 0x00, 0x00, 0xe0, 0x2c, 0x00, 0x00


//--------------------- .text._ZN7cutlass6KernelINS_4gemm6kernel13TrmmUniversalINS1_11threadblock13MmaMultistageINS1_9GemmShapeILi32ELi32ELi16EEENS_9transform11threadblock44PredicatedTileAccessIteratorTriangularMatrixINS_11MatrixShapeILi32ELi16EEEdNS_6layout8RowMajorELi1ENS8_29PitchLinearWarpRakedThreadMapINS_16PitchLinearShapeILi16ELi32EEELi128ENSG_ILi16ELi2EEELi1EEELNS_8SideModeE1ELNS_8FillModeE0ELNS_8DiagTypeE3ENS_5ArrayIdLi1ELb1EEEEENS9_25RegularTileAccessIteratorISC_dNSD_40RowMajorTensorOpMultiplicand64bCrosswiseELi1ESJ_Li8EEELNS_4arch14CacheOperation4KindE0ENSA_INSB_ILi16ELi32EEEdSE_Li0ENS8_31PitchLinearWarpStripedThreadMapINSG_ILi32ELi16EEELi128ESI_Li1EEELSK_1ELSL_1ELSM_0ESO_EENSQ_ISW_dNSD_40RowMajorTensorOpMultiplicandCongruous64bELi0ESZ_Li8EEELSV_0EdSE_NS4_9MmaPolicyINS1_4warp11MmaTensorOpINS6_ILi16ELi16ELi16EEEdSR_dS11_dSE_NS14_17MmaTensorOpPolicyINST_3MmaINS6_ILi8ELi8ELi4EEELi32EdSE_dNSD_11ColumnMajorEdSE_NST_13OpMultiplyAddEEENSB_ILi1ELi1EEEEELi1ELb0EbEENSB_ILi0ELi0EEES1G_Li1EEELi3ELNS1_23SharedMemoryClearOptionE1EbEENS_8epilogue11threadblock8EpilogueIS7_S1F_Li1ENS1L_22PredicatedTileIteratorINS1L_26OutputTileOptimalThreadMapINS1L_15OutputTileShapeILi32ELi8ELi2ELi1ELi1EEENS1P_ILi1ELi2ELi1ELi1ELi2EEELi128ELi1ELi64EEEdLb0ENSD_9NoPermuteELb1EEENS1K_4warp24FragmentIteratorTensorOpIS16_S19_dNSN_IdLi2ELb1EEESE_EENS1V_20TileIteratorTensorOpIS16_S19_dSE_EENS1L_18SharedLoadIteratorINS1S_18CompactedThreadMapEdLi8EEENS1K_6thread17LinearCombinationIdLi1EddLNS24_9ScaleType4KindE0ELNS_15FloatRoundStyleE2EdEENSB_ILi0ELi4EEELi1ELi1EEENS4_30GemmIdentityThreadblockSwizzleILi1EEELSK_1ELSL_1ELSM_0EEEEEvNT_6ParamsE --------------------------
	.section	.text._ZN7cutlass6KernelINS_4gemm6kernel13TrmmUniversalINS1_11threadblock13MmaMultistageINS1_9GemmShapeILi32ELi32ELi16EEENS_9transform11threadblock44PredicatedTileAccessIteratorTriangularMatrixINS_11MatrixShapeILi32ELi16EEEdNS_6layout8RowMajorELi1ENS8_29PitchLinearWarpRakedThreadMapINS_16PitchLinearShapeILi16ELi32EEELi128ENSG_ILi16ELi2EEELi1EEELNS_8SideModeE1ELNS_8FillModeE0ELNS_8DiagTypeE3ENS_5ArrayIdLi1ELb1EEEEENS9_25RegularTileAccessIteratorISC_dNSD_40RowMajorTensorOpMultiplicand64bCrosswiseELi1ESJ_Li8EEELNS_4arch14CacheOperation4KindE0ENSA_INSB_ILi16ELi32EEEdSE_Li0ENS8_31PitchLinearWarpStripedThreadMapINSG_ILi32ELi16EEELi128ESI_Li1EEELSK_1ELSL_1ELSM_0ESO_EENSQ_ISW_dNSD_40RowMajorTensorOpMultiplicandCongruous64bELi0ESZ_Li8EEELSV_0EdSE_NS4_9MmaPolicyINS1_4warp11MmaTensorOpINS6_ILi16ELi16ELi16EEEdSR_dS11_dSE_NS14_17MmaTensorOpPolicyINST_3MmaINS6_ILi8ELi8ELi4EEELi32EdSE_dNSD_11ColumnMajorEdSE_NST_13OpMultiplyAddEEENSB_ILi1ELi1EEEEELi1ELb0EbEENSB_ILi0ELi0EEES1G_Li1EEELi3ELNS1_23SharedMemoryClearOptionE1EbEENS_8epilogue11threadblock8EpilogueIS7_S1F_Li1ENS1L_22PredicatedTileIteratorINS1L_26OutputTileOptimalThreadMapINS1L_15OutputTileShapeILi32ELi8ELi2ELi1ELi1EEENS1P_ILi1ELi2ELi1ELi1ELi2EEELi128ELi1ELi64EEEdLb0ENSD_9NoPermuteELb1EEENS1K_4warp24FragmentIteratorTensorOpIS16_S19_dNSN_IdLi2ELb1EEESE_EENS1V_20TileIteratorTensorOpIS16_S19_dSE_EENS1L_18SharedLoadIteratorINS1S_18CompactedThreadMapEdLi8EEENS1K_6thread17LinearCombinationIdLi1EddLNS24_9ScaleType4KindE0ELNS_15FloatRoundStyleE2EdEENSB_ILi0ELi4EEELi1ELi1EEENS4_30GemmIdentityThreadblockSwizzleILi1EEELSK_1ELSL_1ELSM_0EEEEEvNT_6ParamsE,"ax",@progbits
	.align	128
.text._ZN7cutlass6KernelINS_4gemm6kernel13TrmmUniversalINS1_11threadblock13MmaMultistageINS1_9GemmShapeILi32ELi32ELi16EEENS_9transform11threadblock44PredicatedTileAccessIteratorTriangularMatrixINS_11MatrixShapeILi32ELi16EEEdNS_6layout8RowMajorELi1ENS8_29PitchLinearWarpRakedThreadMapINS_16PitchLinearShapeILi16ELi32EEELi128ENSG_ILi16ELi2EEELi1EEELNS_8SideModeE1ELNS_8FillModeE0ELNS_8DiagTypeE3ENS_5ArrayIdLi1ELb1EEEEENS9_25RegularTileAccessIteratorISC_dNSD_40RowMajorTensorOpMultiplicand64bCrosswiseELi1ESJ_Li8EEELNS_4arch14CacheOperation4KindE0ENSA_INSB_ILi16ELi32EEEdSE_Li0ENS8_31PitchLinearWarpStripedThreadMapINSG_ILi32ELi16EEELi128ESI_Li1EEELSK_1ELSL_1ELSM_0ESO_EENSQ_ISW_dNSD_40RowMajorTensorOpMultiplicandCongruous64bELi0ESZ_Li8EEELSV_0EdSE_NS4_9MmaPolicyINS1_4warp11MmaTensorOpINS6_ILi16ELi16ELi16EEEdSR_dS11_dSE_NS14_17MmaTensorOpPolicyINST_3MmaINS6_ILi8ELi8ELi4EEELi32EdSE_dNSD_11ColumnMajorEdSE_NST_13OpMultiplyAddEEENSB_ILi1ELi1EEEEELi1ELb0EbEENSB_ILi0ELi0EEES1G_Li1EEELi3ELNS1_23SharedMemoryClearOptionE1EbEENS_8epilogue11threadblock8EpilogueIS7_S1F_Li1ENS1L_22PredicatedTileIteratorINS1L_26OutputTileOptimalThreadMapINS1L_15OutputTileShapeILi32ELi8ELi2ELi1ELi1EEENS1P_ILi1ELi2ELi1ELi1ELi2EEELi128ELi1ELi64EEEdLb0ENSD_9NoPermuteELb1EEENS1K_4warp24FragmentIteratorTensorOpIS16_S19_dNSN_IdLi2ELb1EEESE_EENS1V_20TileIteratorTensorOpIS16_S19_dSE_EENS1L_18SharedLoadIteratorINS1S_18CompactedThreadMapEdLi8EEENS1K_6thread17LinearCombinationIdLi1EddLNS24_9ScaleType4KindE0ELNS_15FloatRoundStyleE2EdEENSB_ILi0ELi4EEELi1ELi1EEENS4_30GemmIdentityThreadblockSwizzleILi1EEELSK_1ELSL_1ELSM_0EEEEEvNT_6ParamsE:
        .type           _ZN7cutlass6KernelINS_4gemm6kernel13TrmmUniversalINS1_11threadblock13MmaMultistageINS1_9GemmShapeILi32ELi32ELi16EEENS_9transform11threadblock44PredicatedTileAccessIteratorTriangularMatrixINS_11MatrixShapeILi32ELi16EEEdNS_6layout8RowMajorELi1ENS8_29PitchLinearWarpRakedThreadMapINS_16PitchLinearShapeILi16ELi32EEELi128ENSG_ILi16ELi2EEELi1EEELNS_8SideModeE1ELNS_8FillModeE0ELNS_8DiagTypeE3ENS_5ArrayIdLi1ELb1EEEEENS9_25RegularTileAccessIteratorISC_dNSD_40RowMajorTensorOpMultiplicand64bCrosswiseELi1ESJ_Li8EEELNS_4arch14CacheOperation4KindE0ENSA_INSB_ILi16ELi32EEEdSE_Li0ENS8_31PitchLinearWarpStripedThreadMapINSG_ILi32ELi16EEELi128ESI_Li1EEELSK_1ELSL_1ELSM_0ESO_EENSQ_ISW_dNSD_40RowMajorTensorOpMultiplicandCongruous64bELi0ESZ_Li8EEELSV_0EdSE_NS4_9MmaPolicyINS1_4warp11MmaTensorOpINS6_ILi16ELi16ELi16EEEdSR_dS11_dSE_NS14_17MmaTensorOpPolicyINST_3MmaINS6_ILi8ELi8ELi4EEELi32EdSE_dNSD_11ColumnMajorEdSE_NST_13OpMultiplyAddEEENSB_ILi1ELi1EEEEELi1ELb0EbEENSB_ILi0ELi0EEES1G_Li1EEELi3ELNS1_23SharedMemoryClearOptionE1EbEENS_8epilogue11threadblock8EpilogueIS7_S1F_Li1ENS1L_22PredicatedTileIteratorINS1L_26OutputTileOptimalThreadMapINS1L_15OutputTileShapeILi32ELi8ELi2ELi1ELi1EEENS1P_ILi1ELi2ELi1ELi1ELi2EEELi128ELi1ELi64EEEdLb0ENSD_9NoPermuteELb1EEENS1K_4warp24FragmentIteratorTensorOpIS16_S19_dNSN_IdLi2ELb1EEESE_EENS1V_20TileIteratorTensorOpIS16_S19_dSE_EENS1L_18SharedLoadIteratorINS1S_18CompactedThreadMapEdLi8EEENS1K_6thread17LinearCombinationIdLi1EddLNS24_9ScaleType4KindE0ELNS_15FloatRoundStyleE2EdEENSB_ILi0ELi4EEELi1ELi1EEENS4_30GemmIdentityThreadblockSwizzleILi1EEELSK_1ELSL_1ELSM_0EEEEEvNT_6ParamsE,@function
        .size           _ZN7cutlass6KernelINS_4gemm6kernel13TrmmUniversalINS1_11threadblock13MmaMultistageINS1_9GemmShapeILi32ELi32ELi16EEENS_9transform11threadblock44PredicatedTileAccessIteratorTriangularMatrixINS_11MatrixShapeILi32ELi16EEEdNS_6layout8RowMajorELi1ENS8_29PitchLinearWarpRakedThreadMapINS_16PitchLinearShapeILi16ELi32EEELi128ENSG_ILi16ELi2EEELi1EEELNS_8SideModeE1ELNS_8FillModeE0ELNS_8DiagTypeE3ENS_5ArrayIdLi1ELb1EEEEENS9_25RegularTileAccessIteratorISC_dNSD_40RowMajorTensorOpMultiplicand64bCrosswiseELi1ESJ_Li8EEELNS_4arch14CacheOperation4KindE0ENSA_INSB_ILi16ELi32EEEdSE_Li0ENS8_31PitchLinearWarpStripedThreadMapINSG_ILi32ELi16EEELi128ESI_Li1EEELSK_1ELSL_1ELSM_0ESO_EENSQ_ISW_dNSD_40RowMajorTensorOpMultiplicandCongruous64bELi0ESZ_Li8EEELSV_0EdSE_NS4_9MmaPolicyINS1_4warp11MmaTensorOpINS6_ILi16ELi16ELi16EEEdSR_dS11_dSE_NS14_17MmaTensorOpPolicyINST_3MmaINS6_ILi8ELi8ELi4EEELi32EdSE_dNSD_11ColumnMajorEdSE_NST_13OpMultiplyAddEEENSB_ILi1ELi1EEEEELi1ELb0EbEENSB_ILi0ELi0EEES1G_Li1EEELi3ELNS1_23SharedMemoryClearOptionE1EbEENS_8epilogue11threadblock8EpilogueIS7_S1F_Li1ENS1L_22PredicatedTileIteratorINS1L_26OutputTileOptimalThreadMapINS1L_15OutputTileShapeILi32ELi8ELi2ELi1ELi1EEENS1P_ILi1ELi2ELi1ELi1ELi2EEELi128ELi1ELi64EEEdLb0ENSD_9NoPermuteELb1EEENS1K_4warp24FragmentIteratorTensorOpIS16_S19_dNSN_IdLi2ELb1EEESE_EENS1V_20TileIteratorTensorOpIS16_S19_dSE_EENS1L_18SharedLoadIteratorINS1S_18CompactedThreadMapEdLi8EEENS1K_6thread17LinearCombinationIdLi1EddLNS24_9ScaleType4KindE0ELNS_15FloatRoundStyleE2EdEENSB_ILi0ELi4EEELi1ELi1EEENS4_30GemmIdentityThreadblockSwizzleILi1EEELSK_1ELSL_1ELSM_0EEEEEvNT_6ParamsE,(.L_x_29 - _ZN7cutlass6KernelINS_4gemm6kernel13TrmmUniversalINS1_11threadblock13MmaMultistageINS1_9GemmShapeILi32ELi32ELi16EEENS_9transform11threadblock44PredicatedTileAccessIteratorTriangularMatrixINS_11MatrixShapeILi32ELi16EEEdNS_6layout8RowMajorELi1ENS8_29PitchLinearWarpRakedThreadMapINS_16PitchLinearShapeILi16ELi32EEELi128ENSG_ILi16ELi2EEELi1EEELNS_8SideModeE1ELNS_8FillModeE0ELNS_8DiagTypeE3ENS_5ArrayIdLi1ELb1EEEEENS9_25RegularTileAccessIteratorISC_dNSD_40RowMajorTensorOpMultiplicand64bCrosswiseELi1ESJ_Li8EEELNS_4arch14CacheOperation4KindE0ENSA_INSB_ILi16ELi32EEEdSE_Li0ENS8_31PitchLinearWarpStripedThreadMapINSG_ILi32ELi16EEELi128ESI_Li1EEELSK_1ELSL_1ELSM_0ESO_EENSQ_ISW_dNSD_40RowMajorTensorOpMultiplicandCongruous64bELi0ESZ_Li8EEELSV_0EdSE_NS4_9MmaPolicyINS1_4warp11MmaTensorOpINS6_ILi16ELi16ELi16EEEdSR_dS11_dSE_NS14_17MmaTensorOpPolicyINST_3MmaINS6_ILi8ELi8ELi4EEELi32EdSE_dNSD_11ColumnMajorEdSE_NST_13OpMultiplyAddEEENSB_ILi1ELi1EEEEELi1ELb0EbEENSB_ILi0ELi0EEES1G_Li1EEELi3ELNS1_23SharedMemoryClearOptionE1EbEENS_8epilogue11threadblock8EpilogueIS7_S1F_Li1ENS1L_22PredicatedTileIteratorINS1L_26OutputTileOptimalThreadMapINS1L_15OutputTileShapeILi32ELi8ELi2ELi1ELi1EEENS1P_ILi1ELi2ELi1ELi1ELi2EEELi128ELi1ELi64EEEdLb0ENSD_9NoPermuteELb1EEENS1K_4warp24FragmentIteratorTensorOpIS16_S19_dNSN_IdLi2ELb1EEESE_EENS1V_20TileIteratorTensorOpIS16_S19_dSE_EENS1L_18SharedLoadIteratorINS1S_18CompactedThreadMapEdLi8EEENS1K_6thread17LinearCombinationIdLi1EddLNS24_9ScaleType4KindE0ELNS_15FloatRoundStyleE2EdEENSB_ILi0ELi4EEELi1ELi1EEENS4_30GemmIdentityThreadblockSwizzleILi1EEELSK_1ELSL_1ELSM_0EEEEEvNT_6ParamsE)
        .other          _ZN7cutlass6KernelINS_4gemm6kernel13TrmmUniversalINS1_11threadblock13MmaMultistageINS1_9GemmShapeILi32ELi32ELi16EEENS_9transform11threadblock44PredicatedTileAccessIteratorTriangularMatrixINS_11MatrixShapeILi32ELi16EEEdNS_6layout8RowMajorELi1ENS8_29PitchLinearWarpRakedThreadMapINS_16PitchLinearShapeILi16ELi32EEELi128ENSG_ILi16ELi2EEELi1EEELNS_8SideModeE1ELNS_8FillModeE0ELNS_8DiagTypeE3ENS_5ArrayIdLi1ELb1EEEEENS9_25RegularTileAccessIteratorISC_dNSD_40RowMajorTensorOpMultiplicand64bCrosswiseELi1ESJ_Li8EEELNS_4arch14CacheOperation4KindE0ENSA_INSB_ILi16ELi32EEEdSE_Li0ENS8_31PitchLinearWarpStripedThreadMapINSG_ILi32ELi16EEELi128ESI_Li1EEELSK_1ELSL_1ELSM_0ESO_EENSQ_ISW_dNSD_40RowMajorTensorOpMultiplicandCongruous64bELi0ESZ_Li8EEELSV_0EdSE_NS4_9MmaPolicyINS1_4warp11MmaTensorOpINS6_ILi16ELi16ELi16EEEdSR_dS11_dSE_NS14_17MmaTensorOpPolicyINST_3MmaINS6_ILi8ELi8ELi4EEELi32EdSE_dNSD_11ColumnMajorEdSE_NST_13OpMultiplyAddEEENSB_ILi1ELi1EEEEELi1ELb0EbEENSB_ILi0ELi0EEES1G_Li1EEELi3ELNS1_23SharedMemoryClearOptionE1EbEENS_8epilogue11threadblock8EpilogueIS7_S1F_Li1ENS1L_22PredicatedTileIteratorINS1L_26OutputTileOptimalThreadMapINS1L_15OutputTileShapeILi32ELi8ELi2ELi1ELi1EEENS1P_ILi1ELi2ELi1ELi1ELi2EEELi128ELi1ELi64EEEdLb0ENSD_9NoPermuteELb1EEENS1K_4warp24FragmentIteratorTensorOpIS16_S19_dNSN_IdLi2ELb1EEESE_EENS1V_20TileIteratorTensorOpIS16_S19_dSE_EENS1L_18SharedLoadIteratorINS1S_18CompactedThreadMapEdLi8EEENS1K_6thread17LinearCombinationIdLi1EddLNS24_9ScaleType4KindE0ELNS_15FloatRoundStyleE2EdEENSB_ILi0ELi4EEELi1ELi1EEENS4_30GemmIdentityThreadblockSwizzleILi1EEELSK_1ELSL_1ELSM_0EEEEEvNT_6ParamsE,@"STO_CUDA_ENTRY STV_DEFAULT"
_ZN7cutlass6KernelINS_4gemm6kernel13TrmmUniversalINS1_11threadblock13MmaMultistageINS1_9GemmShapeILi32ELi32ELi16EEENS_9transform11threadblock44PredicatedTileAccessIteratorTriangularMatrixINS_11MatrixShapeILi32ELi16EEEdNS_6layout8RowMajorELi1ENS8_29PitchLinearWarpRakedThreadMapINS_16PitchLinearShapeILi16ELi32EEELi128ENSG_ILi16ELi2EEELi1EEELNS_8SideModeE1ELNS_8FillModeE0ELNS_8DiagTypeE3ENS_5ArrayIdLi1ELb1EEEEENS9_25RegularTileAccessIteratorISC_dNSD_40RowMajorTensorOpMultiplicand64bCrosswiseELi1ESJ_Li8EEELNS_4arch14CacheOperation4KindE0ENSA_INSB_ILi16ELi32EEEdSE_Li0ENS8_31PitchLinearWarpStripedThreadMapINSG_ILi32ELi16EEELi128ESI_Li1EEELSK_1ELSL_1ELSM_0ESO_EENSQ_ISW_dNSD_40RowMajorTensorOpMultiplicandCongruous64bELi0ESZ_Li8EEELSV_0EdSE_NS4_9MmaPolicyINS1_4warp11MmaTensorOpINS6_ILi16ELi16ELi16EEEdSR_dS11_dSE_NS14_17MmaTensorOpPolicyINST_3MmaINS6_ILi8ELi8ELi4EEELi32EdSE_dNSD_11ColumnMajorEdSE_NST_13OpMultiplyAddEEENSB_ILi1ELi1EEEEELi1ELb0EbEENSB_ILi0ELi0EEES1G_Li1EEELi3ELNS1_23SharedMemoryClearOptionE1EbEENS_8epilogue11threadblock8EpilogueIS7_S1F_Li1ENS1L_22PredicatedTileIteratorINS1L_26OutputTileOptimalThreadMapINS1L_15OutputTileShapeILi32ELi8ELi2ELi1ELi1EEENS1P_ILi1ELi2ELi1ELi1ELi2EEELi128ELi1ELi64EEEdLb0ENSD_9NoPermuteELb1EEENS1K_4warp24FragmentIteratorTensorOpIS16_S19_dNSN_IdLi2ELb1EEESE_EENS1V_20TileIteratorTensorOpIS16_S19_dSE_EENS1L_18SharedLoadIteratorINS1S_18CompactedThreadMapEdLi8EEENS1K_6thread17LinearCombinationIdLi1EddLNS24_9ScaleType4KindE0ELNS_15FloatRoundStyleE2EdEENSB_ILi0ELi4EEELi1ELi1EEENS4_30GemmIdentityThreadblockSwizzleILi1EEELSK_1ELSL_1ELSM_0EEEEEvNT_6ParamsE:
[----:B------:R-:W-:Y:S08]  /*0000*/  LDC R1, c[0x0][0x37c] ;  /* 0x0000df00ff017b82 */ /* 0x000ff00000000800 */
[----:B------:R-:W1:Y:S01]  /*0010*/  S2UR UR7, SR_CTAID.Y ;  /* 0x00000000000779c3 */ /* 0x000e620000002600 */
[----:B------:R-:W2:Y:S01]  /*0020*/  LDCU UR31, c[0x0][0x398] ;  /* 0x00007300ff1f77ac */ /* 0x000ea20008000800 */
[----:B------:R-:W3:Y:S06]  /*0030*/  LDCU UR4, c[0x0][0x390] ;  /* 0x00007200ff0477ac */ /* 0x000eec0008000800 */
[----:B------:R-:W4:Y:S01]  /*0040*/  S2UR UR5, SR_CTAID.X ;  /* 0x00000000000579c3 */ /* 0x000f220000002500 */
[----:B------:R-:W-:Y:S01]  /*0050*/  UMOV UR6, 0xffffffff ;  /* 0xffffffff00067882 */ /* 0x000fe20000000000 */
[----:B------:R-:W3:Y:S01]  /*0060*/  LDCU UR19, c[0x0][0x38c] ;  /* 0x00007180ff1377ac */ /* 0x000ee20008000800 */
[----:B--2---:R-:W-:-:S02]  /*0070*/  USHF.L.U32 UR6, UR6, UR31, URZ ;  /* 0x0000001f06067299 */ /* 0x004fc400080006ff */
[----:B-1----:R-:W-:Y:S02]  /*0080*/  USHF.L.U32 UR7, UR7, UR31, URZ ;  /* 0x0000001f07077299 */ /* 0x002fe400080006ff */
[----:B----4-:R-:W-:Y:S02]  /*0090*/  ULOP3.LUT UR6, UR5, UR6, URZ, 0x30, !UPT ;  /* 0x0000000605067292 */ /* 0x010fe4000f8e30ff */
[----:B------:R-:W-:Y:S02]  /*00a0*/  USHF.R.U32.HI UR31, URZ, UR31, UR5 ;  /* 0x0000001fff1f7299 */ /* 0x000fe40008011605 */
[----:B------:R-:W-:-:S04]  /*00b0*/  UIADD3 UR30, UPT, UPT, UR7, UR6, URZ ;  /* 0x00000006071e7290 */ /* 0x000fc8000fffe0ff */
[----:B---3--:R-:W-:-:S04]  /*00c0*/  UISETP.GE.AND UP0, UPT, UR30, UR4, UPT ;  /* 0x000000041e00728c */ /* 0x008fc8000bf06270 */
[----:B------:R-:W-:-:S06]  /*00d0*/  UISETP.GE.OR UP0, UPT, UR31, UR19, UP0 ;  /* 0x000000131f00728c */ /* 0x000fcc0008706670 */
[----:B------:R-:W-:-:S13]  /*00e0*/  PLOP3.LUT P0, PT, PT, PT, UP0, 0x80, 0x8 ;  /* 0x000000000008781c */ /* 0x000fda0003f0f008 */
[----:B------:R-:W-:Y:S05]  /*00f0*/  @P0 EXIT ;  /* 0x000000000000094d */ /* 0x000fea0003800000 */
[----:B------:R-:W1:Y:S01]  /*0100*/  LDCU UR18, c[0x0][0x460] ;  /* 0x00008c00ff1277ac */ /* 0x000e620008000800 */
[----:B------:R-:W2:Y:S01]  /*0110*/  S2UR UR20, SR_CTAID.Z ;  /* 0x00000000001479c3 */ /* 0x000ea20000002700 */
[----:B------:R-:W3:Y:S01]  /*0120*/  LDCU.64 UR6, c[0x0][0x470] ;  /* 0x00008e00ff0677ac */ /* 0x000ee20008000a00 */
[----:B------:R-:W4:Y:S01]  /*0130*/  LDCU.64 UR4, c[0x0][0x478] ;  /* 0x00008f00ff0477ac */ /* 0x000f220008000a00 */
[----:B------:R-:W2:Y:S01]  /*0140*/  LDCU UR29, c[0x0][0x388] ;  /* 0x00007100ff1d77ac */ /* 0x000ea20008000800 */
[----:B------:R-:W2:Y:S01]  /*0150*/  LDCU.64 UR32, c[0x0][0x358] ;  /* 0x00006b00ff2077ac */ /* 0x000ea20008000a00 */
[----:B-1----:R-:W-:Y:S01]  /*0160*/  UISETP.GT.U32.AND UP0, UPT, UR18, 0x1, UPT ;  /* 0x000000011200788c */ /* 0x002fe2000bf04070 */
[----:B---3--:R-:W-:Y:S02]  /*0170*/  IMAD.U32 R4, RZ, RZ, UR6 ;  /* 0x00000006ff047e24 */ /* 0x008fe4000f8e00ff */
[----:B------:R-:W-:Y:S01]  /*0180*/  IMAD.U32 R5, RZ, RZ, UR7 ;  /* 0x00000007ff057e24 */ /* 0x000fe2000f8e00ff */
[----:B----4-:R-:W-:-:S02]  /*0190*/  MOV R6, UR4 ;  /* 0x0000000400067c02 */ /* 0x010fc40008000f00 */
[----:B------:R-:W-:-:S03]  /*01a0*/  MOV R7, UR5 ;  /* 0x0000000500077c02 */ /* 0x000fc60008000f00 */
[----:B--2---:R-:W-:Y:S05]  /*01b0*/  BRA.U UP0, `(.L_x_0) ;  /* 0x0000000100207547 */ /* 0x004fea000b800000 */
[----:B------:R-:W1:Y:S01]  /*01c0*/  LDCU UR29, c[0x0][0x468] ;  /* 0x00008d00ff1d77ac */ /* 0x000e620008000800 */
[----:B------:R-:W2:Y:S01]  /*01d0*/  LDCU UR4, c[0x0][0x394] ;  /* 0x00007280ff0477ac */ /* 0x000ea20008000800 */
[----:B------:R-:W-:Y:S02]  /*01e0*/  UIADD3 UR5, UPT, UPT, UR20, 0x1, URZ ;  /* 0x0000000114057890 */ /* 0x000fe4000fffe0ff */
[----:B-1----:R-:W-:-:S04]  /*01f0*/  UIMAD UR10, UR20, UR29, URZ ;  /* 0x0000001d140a72a4 */ /* 0x002fc8000f8e02ff */
[----:B------:R-:W-:Y:S02]  /*0200*/  UIADD3 UR29, UPT, UPT, UR10, UR29, URZ ;  /* 0x0000001d0a1d7290 */ /* 0x000fe4000fffe0ff */
[----:B--2---:R-:W-:-:S11]  /*0210*/  UISETP.GE.AND UP0, UPT, UR5, UR4, UPT ;  /* 0x000000040500728c */ /* 0x004fd6000bf06270 */
[----:B------:R-:W1:Y:S01]  /*0220*/  @UP0 LDCU UR29, c[0x0][0x388] ;  /* 0x00007100ff1d07ac */ /* 0x000e620008000800 */
[----:B------:R-:W-:Y:S05]  /*0230*/  BRA `(.L_x_1) ;  /* 0x00000000006c7947 */ /* 0x000fea0003800000 */
.L_x_0:
[----:B------:R-:W-:Y:S01]  /*0240*/  UISETP.NE.AND UP0, UPT, UR18, 0x3, UPT ;  /* 0x000000031200788c */ /* 0x000fe2000bf05270 */
[----:B------:R-:W-:-:S08]  /*0250*/  UMOV UR10, URZ ;  /* 0x000000ff000a7c82 */ /* 0x000fd00008000000 */
[----:B------:R-:W-:Y:S05]  /*0260*/  BRA.U !UP0, `(.L_x_2) ;  /* 0x00000001083c7547 */ /* 0x000fea000b800000 */
[----:B------:R-:W-:-:S09]  /*0270*/  UISETP.NE.AND UP0, UPT, UR18, 0x2, UPT ;  /* 0x000000021200788c */ /* 0x000fd2000bf05270 */
[----:B------:R-:W-:Y:S05]  /*0280*/  BRA.U UP0, `(.L_x_1) ;  /* 0x0000000100587547 */ /* 0x000fea000b800000 */
[----:B------:R-:W1:Y:S08]  /*0290*/  LDC.64 R8, c[0x0][0x488] ;  /* 0x00012200ff087b82 */ /* 0x000e700000000a00 */
[----:B------:R-:W2:Y:S08]  /*02a0*/  LDC.64 R2, c[0x0][0x490] ;  /* 0x00012400ff027b82 */ /* 0x000eb00000000a00 */
[----:B------:R-:W3:Y:S08]  /*02b0*/  LDC.64 R4, c[0x0][0x470] ;  /* 0x00011c00ff047b82 */ /* 0x000ef00000000a00 */
[----:B------:R-:W4:Y:S01]  /*02c0*/  LDC.64 R6, c[0x0][0x478] ;  /* 0x00011e00ff067b82 */ /* 0x000f220000000a00 */
[----:B-1----:R-:W-:-:S04]  /*02d0*/  IMAD.WIDE.U32 R12, R8, UR20, RZ ;  /* 0x00000014080c7c25 */ /* 0x002fc8000f8e00ff */
[----:B------:R-:W-:Y:S02]  /*02e0*/  IMAD R9, R9, UR20, R13 ;  /* 0x0000001409097c24 */ /* 0x000fe4000f8e020d */
[----:B--2---:R-:W-:-:S04]  /*02f0*/  IMAD.WIDE.U32 R10, R2, UR20, RZ ;  /* 0x00000014020a7c25 */ /* 0x004fc8000f8e00ff */
[----:B------:R-:W-:Y:S01]  /*0300*/  IMAD R3, R3, UR20, R11 ;  /* 0x0000001403037c24 */ /* 0x000fe2000f8e020b */
[----:B---3--:R-:W-:-:S04]  /*0310*/  LEA R4, P1, R12, R4, 0x3 ;  /* 0x000000040c047211 */ /* 0x008fc800078218ff */
[----:B------:R-:W-:Y:S02]  /*0320*/  LEA.HI.X R5, R12, R5, R9, 0x3, P1 ;  /* 0x000000050c057211 */ /* 0x000fe400008f1c09 */
[----:B----4-:R-:W-:-:S04]  /*0330*/  LEA R6, P0, R10, R6, 0x3 ;  /* 0x000000060a067211 */ /* 0x010fc800078018ff */
[----:B------:R-:W-:Y:S01]  /*0340*/  LEA.HI.X R7, R10, R7, R3, 0x3, P0 ;  /* 0x000000070a077211 */ /* 0x000fe200000f1c03 */
[----:B------:R-:W-:Y:S08]  /*0350*/  BRA `(.L_x_1) ;  /* 0x0000000000247947 */ /* 0x000ff00003800000 */
.L_x_2:
[----:B------:R-:W1:Y:S02]  /*0360*/  LDCU.128 UR4, c[0x0][0x470] ;  /* 0x00008e00ff0477ac */ /* 0x000e640008000c00 */
[----:B-1----:R-:W-:Y:S02]  /*0370*/  UIMAD.WIDE.U32 UR4, UR20, 0x8, UR4 ;  /* 0x00000008140478a5 */ /* 0x002fe4000f8e0004 */
[----:B------:R-:W-:-:S04]  /*0380*/  UIMAD.WIDE.U32 UR6, UR20, 0x8, UR6 ;  /* 0x00000008140678a5 */ /* 0x000fc8000f8e0006 */
[----:B------:R-:W-:Y:S02]  /*0390*/  IMAD.U32 R4, RZ, RZ, UR4 ;  /* 0x00000004ff047e24 */ /* 0x000fe4000f8e00ff */
[----:B------:R-:W-:Y:S01]  /*03a0*/  IMAD.U32 R5, RZ, RZ, UR5 ;  /* 0x00000005ff057e24 */ /* 0x000fe2000f8e00ff */
[----:B------:R-:W-:Y:S02]  /*03b0*/  MOV R6, UR6 ;  /* 0x0000000600067c02 */ /* 0x000fe40008000f00 */
[----:B------:R-:W-:-:S03]  /*03c0*/  MOV R7, UR7 ;  /* 0x0000000700077c02 */ /* 0x000fc60008000f00 */
[----:B------:R-:W4:Y:S04]  /*03d0*/  LDG.E.64 R4, desc[UR32][R4.64] ;  /* 0x0000002004047981 */ /* 0x000f28000c1e1b00 */
[----:B------:R-:W4:Y:S02]  /*03e0*/  LDG.E.64 R6, desc[UR32][R6.64] ;  /* 0x0000002006067981 */ /* 0x000f24000c1e1b00 */
.L_x_1:
[----:B------:R-:W2:Y:S01]  /*03f0*/  S2R R2, SR_TID.X ;  /* 0x0000000000027919 */ /* 0x000ea20000002100 */
[----:B------:R-:W-:Y:S01]  /*0400*/  USHF.L.U32 UR28, UR30, 0x5, URZ ;  /* 0x000000051e1c7899 */ /* 0x000fe200080006ff */
[----:B------:R-:W-:Y:S01]  /*0410*/  IMAD.U32 R40, RZ, RZ, UR31 ;  /* 0x0000001fff287e24 */ /* 0x000fe2000f8e00ff */
[----:B------:R-:W3:Y:S02]  /*0420*/  LDCU.64 UR4, c[0x0][0x3c8] ;  /* 0x00007900ff0477ac */ /* 0x000ee40008000a00 */
[----:B------:R-:W-:Y:S02]  /*0430*/  UIADD3 UR11, UPT, UPT, UR28, UR10, URZ ;  /* 0x0000000a1c0b7290 */ /* 0x000fe4000fffe0ff */
[----:B------:R-:W-:Y:S01]  /*0440*/  IMAD.U32 R29, RZ, RZ, UR28 ;  /* 0x0000001cff1d7e24 */ /* 0x000fe2000f8e00ff */
[----:B------:R-:W3:Y:S01]  /*0450*/  LDCU UR6, c[0x0][0x3d4] ;  /* 0x00007a80ff0677ac */ /* 0x000ee20008000800 */
[----:B------:R-:W1:Y:S01]  /*0460*/  LDCU.U8 UR7, c[0x0][0x3d0] ;  /* 0x00007a00ff0777ac */ /* 0x000e620008000000 */
[----:B------:R-:W3:Y:S01]  /*0470*/  LDCU.64 UR8, c[0x0][0x3a0] ;  /* 0x00007400ff0877ac */ /* 0x000ee20008000a00 */
[----:B------:R-:W3:Y:S01]  /*0480*/  LDCU.64 UR16, c[0x0][0x380] ;  /* 0x00007000ff1077ac */ /* 0x000ee20008000a00 */
[----:B------:R-:W-:Y:S01]  /*0490*/  USHF.L.U32 UR24, UR30, 0x1, URZ ;  /* 0x000000011e187899 */ /* 0x000fe200080006ff */
[----:B------:R-:W3:Y:S01]  /*04a0*/  LDCU.64 UR14, c[0x0][0x3b0] ;  /* 0x00007600ff0e77ac */ /* 0x000ee20008000a00 */
[----:B-1----:R-:W-:Y:S01]  /*04b0*/  UISETP.NE.AND UP1, UPT, UR7, URZ, UPT ;  /* 0x000000ff0700728c */ /* 0x002fe2000bf25270 */
[--C-:B--2---:R-:W-:Y:S01]  /*04c0*/  SHF.R.U32.HI R11, RZ, 0x4, R2.reuse ;  /* 0x00000004ff0b7819 */ /* 0x104fe20000011602 */
[----:B------:R-:W-:Y:S01]  /*04d0*/  IMAD.U32 R13, RZ, RZ, UR7 ;  /* 0x00000007ff0d7e24 */ /* 0x000fe2000f8e00ff */
[----:B------:R-:W-:Y:S01]  /*04e0*/  SHF.R.U32.HI R0, RZ, 0x5, R2 ;  /* 0x00000005ff007819 */ /* 0x000fe20000011602 */
[----:B------:R-:W1:Y:S01]  /*04f0*/  LDCU.64 UR12, c[0x0][0x3d8] ;  /* 0x00007b00ff0c77ac */ /* 0x000e620008000a00 */
[----:B------:R-:W-:-:S02]  /*0500*/  LOP3.LUT R11, R11, 0x1, RZ, 0xc0, !PT ;  /* 0x000000010b0b7812 */ /* 0x000fc400078ec0ff */
[----:B------:R-:W-:Y:S02]  /*0510*/  LOP3.LUT R12, R2, 0xf, RZ, 0xc0, !PT ;  /* 0x0000000f020c7812 */ /* 0x000fe400078ec0ff */
[--C-:B------:R-:W-:Y:S01]  /*0520*/  LOP3.LUT R28, R29, 0xf, R2.reuse, 0xf8, !PT ;  /* 0x0000000f1d1c7812 */ /* 0x100fe200078ef802 */
[----:B------:R-:W-:Y:S01]  /*0530*/  IMAD R15, R0, 0x8, R11 ;  /* 0x00000008000f7824 */ /* 0x000fe200078e020b */
[----:B------:R-:W-:Y:S01]  /*0540*/  SHF.R.U32.HI R3, RZ, 0x2, R2 ;  /* 0x00000002ff037819 */ /* 0x000fe20000011602 */
[----:B------:R-:W-:Y:S01]  /*0550*/  VIADD R16, R12, UR11 ;  /* 0x0000000b0c107c36 */ /* 0x000fe20008000000 */
[----:B------:R-:W-:Y:S01]  /*0560*/  SHF.R.S32.HI R29, RZ, 0x1f, R28 ;  /* 0x0000001fff1d7819 */ /* 0x000fe2000001141c */
[--C-:B------:R-:W-:Y:S01]  /*0570*/  IMAD R10, R0, -0x6, R15.reuse ;  /* 0xfffffffa000a7824 */ /* 0x100fe200078e020f */
[----:B---3--:R-:W-:Y:S01]  /*0580*/  ISETP.GE.AND P4, PT, R28, UR17, PT ;  /* 0x000000111c007c0c */ /* 0x008fe2000bf86270 */
[----:B------:R-:W-:Y:S01]  /*0590*/  IMAD R40, R40, 0x20, R15 ;  /* 0x0000002028287824 */ /* 0x000fe200078e020f */
[----:B------:R-:W-:Y:S01]  /*05a0*/  SHF.R.S32.HI R17, RZ, 0x1f, R16 ;  /* 0x0000001fff117819 */ /* 0x000fe20000011410 */
[----:B------:R-:W-:Y:S01]  /*05b0*/  VIADD R9, R10, UR11 ;  /* 0x0000000b0a097c36 */ /* 0x000fe20008000000 */
[----:B------:R-:W-:Y:S01]  /*05c0*/  ISETP.GE.AND P5, PT, R16, UR29, PT ;  /* 0x0000001d10007c0c */ /* 0x000fe2000bfa6270 */
[----:B------:R-:W-:Y:S01]  /*05d0*/  VIADD R38, R28, UR6 ;  /* 0x000000061c267c36 */ /* 0x000fe20008000000 */
[----:B------:R-:W-:Y:S01]  /*05e0*/  LOP3.LUT R20, R2, 0x8, RZ, 0xc0, !PT ;  /* 0x0000000802147812 */ /* 0x000fe200078ec0ff */
[----:B------:R-:W-:Y:S01]  /*05f0*/  IMAD.WIDE.U32 R24, R9, UR4, R28 ;  /* 0x0000000409187c25 */ /* 0x000fe2000f8e001c */
[----:B------:R-:W-:Y:S01]  /*0600*/  SHF.R.S32.HI R14, RZ, 0x1f, R9 ;  /* 0x0000001fff0e7819 */ /* 0x000fe20000011409 */
[----:B------:R-:W2:Y:S01]  /*0610*/  S2UR UR6, SR_CgaCtaId ;  /* 0x00000000000679c3 */ /* 0x000ea20000008800 */
[----:B------:R-:W-:Y:S01]  /*0620*/  ISETP.GE.AND P3, PT, R38, R9, PT ;  /* 0x000000092600720c */ /* 0x000fe20003f66270 */
[----:B------:R-:W-:Y:S01]  /*0630*/  IMAD.WIDE.U32 R26, R40, UR8, R16 ;  /* 0x00000008281a7c25 */ /* 0x000fe2000f8e0010 */
[----:B----4-:R-:W-:-:S02]  /*0640*/  LEA R6, P0, R24, R6, 0x3 ;  /* 0x0000000618067211 */ /* 0x010fc400078018ff */
[----:B------:R-:W-:Y:S01]  /*0650*/  SEL R22, RZ, 0x1, !P3 ;  /* 0x00000001ff167807 */ /* 0x000fe20005800000 */
[----:B------:R-:W-:Y:S01]  /*0660*/  IMAD R14, R14, UR4, RZ ;  /* 0x000000040e0e7c24 */ /* 0x000fe2000f8e02ff */
[----:B------:R-:W-:Y:S01]  /*0670*/  LEA R16, P1, R26, R4, 0x3 ;  /* 0x000000041a107211 */ /* 0x000fe200078218ff */
[----:B------:R-:W-:Y:S01]  /*0680*/  VIADD R8, R9, 0x10 ;  /* 0x0000001009087836 */ /* 0x000fe20000000000 */
[----:B------:R-:W-:Y:S01]  /*0690*/  LOP3.LUT P3, RZ, R13, 0xff, R22, 0xc8, !PT ;  /* 0x000000ff0dff7812 */ /* 0x000fe2000786c816 */
[----:B------:R-:W-:Y:S01]  /*06a0*/  IMAD R14, R9, UR5, R14 ;  /* 0x00000005090e7c24 */ /* 0x000fe2000f8e020e */
[----:B------:R-:W-:Y:S01]  /*06b0*/  LOP3.LUT R20, R20, 0x1, R3, 0xf8, !PT ;  /* 0x0000000114147812 */ /* 0x000fe200078ef803 */
[----:B------:R-:W-:Y:S01]  /*06c0*/  IMAD R18, R40, UR9, R27 ;  /* 0x0000000928127c24 */ /* 0x000fe2000f8e021b */
[----:B------:R-:W-:Y:S01]  /*06d0*/  ISETP.GE.AND P2, PT, R38, R8, PT ;  /* 0x000000082600720c */ /* 0x000fe20003f46270 */
[----:B------:R-:W-:Y:S01]  /*06e0*/  IMAD.IADD R14, R25, 0x1, R14 ;  /* 0x00000001190e7824 */ /* 0x000fe200078e020e */
[----:B------:R-:W-:Y:S01]  /*06f0*/  SHF.R.U32.HI R19, RZ, 0x1, R2 ;  /* 0x00000001ff137819 */ /* 0x000fe20000011602 */
[C---:B------:R-:W-:Y:S01]  /*0700*/  VIADD R47, R9.reuse, 0x20 ;  /* 0x00000020092f7836 */ /* 0x040fe20000000000 */
[----:B------:R-:W-:Y:S01]  /*0710*/  LEA.HI.X R17, R26, R5, R18, 0x3, P1 ;  /* 0x000000051a117211 */ /* 0x000fe200008f1c12 */
[----:B------:R-:W-:Y:S01]  /*0720*/  IMAD.SHL.U32 R5, R2, 0x2, RZ ;  /* 0x0000000202057824 */ /* 0x000fe200078e00ff */
[----:B------:R-:W-:Y:S01]  /*0730*/  LEA.HI.X R7, R24, R7, R14, 0x3, P0 ;  /* 0x0000000718077211 */ /* 0x000fe200000f1c0e */
[----:B------:R-:W-:Y:S01]  /*0740*/  IMAD.U32 R3, RZ, RZ, UR7 ;  /* 0x00000007ff037e24 */ /* 0x000fe2000f8e00ff */
[----:B------:R-:W-:Y:S01]  /*0750*/  PLOP3.LUT P0, PT, PT, PT, UP1, 0x40, 0x4 ;  /* 0x000000000004781c */ /* 0x000fe20003f0e818 */
[----:B------:R-:W-:Y:S01]  /*0760*/  VIADD R39, R40, 0x2 ;  /* 0x0000000228277836 */ /* 0x000fe20000000000 */
[C---:B------:R-:W-:Y:S01]  /*0770*/  ISETP.LT.AND P1, PT, R9.reuse, UR29, !P4 ;  /* 0x0000001d09007c0c */ /* 0x040fe2000e721270 */
[----:B------:R-:W-:Y:S01]  /*0780*/  UIADD3 UR5, UPT, UPT, UR29, 0xf, -UR10 ;  /* 0x0000000f1d057890 */ /* 0x000fe2000fffe80a */
[----:B------:R-:W-:Y:S01]  /*0790*/  ISETP.GE.OR P0, PT, R9, R38, P0 ;  /* 0x000000260900720c */ /* 0x000fe20000706670 */
[----:B------:R-:W-:Y:S01]  /*07a0*/  VIADD R37, R38, 0x10 ;  /* 0x0000001026257836 */ /* 0x000fe20000000000 */
[----:B------:R-:W-:Y:S01]  /*07b0*/  SEL R4, RZ, 0x1, !P2 ;  /* 0x00000001ff047807 */ /* 0x000fe20005000000 */
[----:B------:R-:W-:Y:S01]  /*07c0*/  USHF.R.S32.HI UR4, URZ, 0x1f, UR5 ;  /* 0x0000001fff047899 */ /* 0x000fe20008011405 */
[----:B------:R-:W-:Y:S01]  /*07d0*/  PLOP3.LUT P2, PT, PT, PT, UP1, 0x40, 0x4 ;  /* 0x000000000004781c */ /* 0x000fe20003f4e818 */
[----:B------:R-:W3:Y:S01]  /*07e0*/  LDCU.64 UR8, c[0x0][0x3e0] ;  /* 0x00007c00ff0877ac */ /* 0x000ee20008000a00 */
[----:B------:R-:W-:Y:S01]  /*07f0*/  BAR.SYNC.DEFER_BLOCKING 0x0 ;  /* 0x0000000000007b1d */ /* 0x000fe20000010000 */
[----:B------:R-:W-:-:S02]  /*0800*/  PLOP3.LUT P3, PT, P3, P1, P0, 0x80, 0x0 ;  /* 0x000000000000781c */ /* 0x000fc40001f63000 */
[----:B------:R-:W-:Y:S01]  /*0810*/  ISETP.GE.AND P0, PT, R38, R47, PT ;  /* 0x0000002f2600720c */ /* 0x000fe20003f06270 */
[----:B------:R-:W-:Y:S01]  /*0820*/  ULEA.HI UR4, UR4, UR5, URZ, 0x4 ;  /* 0x0000000504047291 */ /* 0x000fe2000f8f20ff */
[----:B------:R-:W-:Y:S02]  /*0830*/  LOP3.LUT R5, R5, 0x6, RZ, 0xc0, !PT ;  /* 0x0000000605057812 */ /* 0x000fe400078ec0ff */
[C---:B------:R-:W-:Y:S01]  /*0840*/  ISETP.GE.OR P1, PT, R8.reuse, R38, P2 ;  /* 0x000000260800720c */ /* 0x040fe20001726670 */
[----:B------:R-:W-:Y:S01]  /*0850*/  ULEA.HI.SX32 UR24, UR4, -UR24, 0x1c ;  /* 0x8000001804187291 */ /* 0x000fe2000f8fe2ff */
[----:B------:R-:W-:Y:S02]  /*0860*/  LOP3.LUT P6, RZ, R3, 0xff, R4, 0xc8, !PT ;  /* 0x000000ff03ff7812 */ /* 0x000fe400078cc804 */
[----:B------:R-:W-:Y:S01]  /*0870*/  ISETP.LT.AND P2, PT, R8, UR29, !P4 ;  /* 0x0000001d08007c0c */ /* 0x000fe2000e741270 */
[----:B------:R-:W-:Y:S01]  /*0880*/  UMOV UR4, 0x400 ;  /* 0x0000040000047882 */ /* 0x000fe20000000000 */
[----:B------:R-:W-:Y:S01]  /*0890*/  SEL R4, RZ, 0x1, !P0 ;  /* 0x00000001ff047807 */ /* 0x000fe20004000000 */
[----:B--2---:R-:W-:Y:S01]  /*08a0*/  ULEA UR6, UR6, UR4, 0x18 ;  /* 0x0000000406067291 */ /* 0x004fe2000f8ec0ff */
[----:B------:R-:W-:Y:S01]  /*08b0*/  LOP3.LUT R14, R5, 0x1, R0, 0xf8, !PT ;  /* 0x00000001050e7812 */ /* 0x000fe200078ef800 */
[----:B------:R-:W-:Y:S01]  /*08c0*/  VIADD R5, R40, 0x6 ;  /* 0x0000000628057836 */ /* 0x000fe20000000000 */
[----:B------:R-:W-:Y:S01]  /*08d0*/  PLOP3.LUT P1, PT, P6, P2, P1, 0x80, 0x0 ;  /* 0x000000000000781c */ /* 0x000fe20003725010 */
[----:B------:R-:W-:Y:S01]  /*08e0*/  UISETP.NE.AND UP0, UPT, UR24, 0x1, UPT ;  /* 0x000000011800788c */ /* 0x000fe2000bf05270 */
[----:B------:R-:W-:Y:S01]  /*08f0*/  LOP3.LUT P2, RZ, R3, 0xff, R4, 0xc8, !PT ;  /* 0x000000ff03ff7812 */ /* 0x000fe2000784c804 */
[----:B------:R-:W2:Y:S01]  /*0900*/  SHFL.IDX PT, R0, R0, RZ, 0x1f ;  /* 0x00001fff00007589 */ /* 0x000ea200000e0000 */
[----:B------:R-:W-:-:S02]  /*0910*/  LOP3.LUT R3, R14, 0x8, R19, 0xf8, !PT ;  /* 0x000000080e037812 */ /* 0x000fc400078ef813 */
[----:B------:R-:W-:Y:S02]  /*0920*/  PLOP3.LUT P0, PT, PT, PT, UP1, 0x40, 0x4 ;  /* 0x000000000004781c */ /* 0x000fe40003f0e818 */
[----:B------:R-:W-:Y:S02]  /*0930*/  P2R R13, PR, RZ, 0x2 ;  /* 0x00000002ff0d7803 */ /* 0x000fe40000000000 */
[----:B------:R-:W-:Y:S01]  /*0940*/  LOP3.LUT R20, R20, R3, RZ, 0x3c, !PT ;  /* 0x0000000314147212 */ /* 0x000fe200078e3cff */
[----:B------:R-:W-:Y:S01]  /*0950*/  VIADD R3, R40, 0x4 ;  /* 0x0000000428037836 */ /* 0x000fe20000000000 */
[C---:B------:R-:W-:Y:S02]  /*0960*/  ISETP.GE.OR P0, PT, R47.reuse, R38, P0 ;  /* 0x000000262f00720c */ /* 0x040fe40000706670 */
[----:B------:R-:W-:Y:S02]  /*0970*/  ISETP.LT.AND P1, PT, R47, UR29, !P4 ;  /* 0x0000001d2f007c0c */ /* 0x000fe4000e721270 */
[----:B------:R-:W-:-:S02]  /*0980*/  ISETP.GE.AND P6, PT, R3, UR16, PT ;  /* 0x0000001003007c0c */ /* 0x000fc4000bfc6270 */
[----:B------:R-:W-:Y:S02]  /*0990*/  PLOP3.LUT P2, PT, P2, P1, P0, 0x80, 0x0 ;  /* 0x000000000000781c */ /* 0x000fe40001743000 */
[----:B------:R-:W-:Y:S02]  /*09a0*/  ISETP.LT.AND P0, PT, R40, UR16, !P5 ;  /* 0x0000001028007c0c */ /* 0x000fe4000ef01270 */
[----:B------:R-:W-:Y:S02]  /*09b0*/  ISETP.GE.AND P1, PT, R39, UR16, PT ;  /* 0x0000001027007c0c */ /* 0x000fe4000bf26270 */
[----:B------:R-:W-:Y:S02]  /*09c0*/  SEL R21, RZ, 0x2, P5 ;  /* 0x00000002ff157807 */ /* 0x000fe40002800000 */
[----:B------:R-:W-:Y:S02]  /*09d0*/  SEL R14, RZ, 0x4, P5 ;  /* 0x00000004ff0e7807 */ /* 0x000fe40002800000 */
[----:B------:R-:W-:-:S02]  /*09e0*/  SEL R18, RZ, 0x1, !P0 ;  /* 0x00000001ff127807 */ /* 0x000fc40004000000 */
[----:B------:R-:W-:Y:S02]  /*09f0*/  SEL R4, RZ, 0x8, P5 ;  /* 0x00000008ff047807 */ /* 0x000fe40002800000 */
[----:B------:R-:W-:Y:S02]  /*0a00*/  SEL R21, R21, RZ, !P1 ;  /* 0x000000ff15157207 */ /* 0x000fe40004800000 */
[----:B------:R-:W-:Y:S02]  /*0a10*/  SEL R14, R14, RZ, !P6 ;  /* 0x000000ff0e0e7207 */ /* 0x000fe40007000000 */
[----:B------:R-:W-:Y:S02]  /*0a20*/  ISETP.GE.AND P5, PT, R5, UR16, PT ;  /* 0x0000001005007c0c */ /* 0x000fe4000bfa6270 */
[----:B------:R-:W-:Y:S02]  /*0a30*/  IADD3 R14, PT, PT, R14, R21, R18 ;  /* 0x000000150e0e7210 */ /* 0x000fe40007ffe012 */
[----:B------:R-:W-:-:S02]  /*0a40*/  SEL R21, R4, RZ, !P5 ;  /* 0x000000ff04157207 */ /* 0x000fc40006800000 */
[----:B------:R-:W-:Y:S01]  /*0a50*/  P2R R3, PR, RZ, 0x2 ;  /* 0x00000002ff037803 */ /* 0x000fe20000000000 */
[----:B------:R-:W-:Y:S01]  /*0a60*/  IMAD.SHL.U32 R3, R2, 0x20, RZ ;  /* 0x0000002002037824 */ /* 0x000fe200078e00ff */
[----:B------:R-:W-:Y:S01]  /*0a70*/  ISETP.NE.AND P1, PT, RZ, UR24, PT ;  /* 0x00000018ff007c0c */ /* 0x000fe2000bf25270 */
[----:B------:R-:W-:Y:S01]  /*0a80*/  IMAD.IADD R4, R14, 0x1, R21 ;  /* 0x000000010e047824 */ /* 0x000fe200078e0215 */
[----:B------:R-:W-:Y:S02]  /*0a90*/  IADD3 R24, P0, PT, R16, UR14, RZ ;  /* 0x0000000e10187c10 */ /* 0x000fe4000ff1e0ff */
[----:B------:R-:W-:Y:S02]  /*0aa0*/  LOP3.LUT R5, R3, 0x180, RZ, 0xc0, !PT ;  /* 0x0000018003057812 */ /* 0x000fe400078ec0ff */
[----:B------:R-:W-:Y:S02]  /*0ab0*/  SEL R4, R4, RZ, P1 ;  /* 0x000000ff04047207 */ /* 0x000fe40000800000 */
[----:B------:R-:W-:-:S02]  /*0ac0*/  LOP3.LUT R15, R15, 0xf0, RZ, 0xc0, !PT ;  /* 0x000000f00f0f7812 */ /* 0x000fc400078ec0ff */
[----:B------:R-:W-:Y:S01]  /*0ad0*/  IADD3.X R25, PT, PT, R17, UR15, RZ, P0, !PT ;  /* 0x0000000f11197c10 */ /* 0x000fe200087fe4ff */
[----:B------:R-:W-:Y:S01]  /*0ae0*/  IMAD.SHL.U32 R14, R4, 0x8, RZ ;  /* 0x00000008040e7824 */ /* 0x000fe200078e00ff */
[----:B------:R-:W-:Y:S02]  /*0af0*/  IADD3 R5, PT, PT, R20, R5, R15 ;  /* 0x0000000514057210 */ /* 0x000fe40007ffe00f */
[----:B------:R-:W-:Y:S02]  /*0b00*/  SEL R18, RZ, 0x1, !P3 ;  /* 0x00000001ff127807 */ /* 0x000fe40005800000 */
[----:B------:R-:W-:Y:S01]  /*0b10*/  LOP3.LUT P0, RZ, R14, 0x8, RZ, 0xc0, !PT ;  /* 0x000000080eff7812 */ /* 0x000fe2000780c0ff */
[----:B------:R-:W-:Y:S01]  /*0b20*/  IMAD.SHL.U32 R41, R5, 0x8, RZ ;  /* 0x0000000805297824 */ /* 0x000fe200078e00ff */
[----:B------:R-:W-:Y:S01]  /*0b30*/  SHF.R.U32.HI R12, RZ, 0x3, R12 ;  /* 0x00000003ff0c7819 */ /* 0x000fe2000001160c */
[----:B------:R-:W-:Y:S01]  /*0b40*/  IMAD.SHL.U32 R14, R4, 0x4, RZ ;  /* 0x00000004040e7824 */ /* 0x000fe200078e00ff */
[----:B--2---:R-:W-:Y:S01]  /*0b50*/  R2UR UR4, R0 ;  /* 0x00000000000472ca */ /* 0x004fe200000e0000 */
[----:B------:R-:W-:-:S08]  /*0b60*/  VIADD R5, R41, UR6 ;  /* 0x0000000629057c36 */ /* 0x000fd00008000000 */
[----:B------:R-:W-:Y:S01]  /*0b70*/  @!PT LDS RZ, [RZ] ;  /* 0x00000000fffff984 */ /* 0x000fe20000000800 */
[----:B------:R-:W-:Y:S01]  /*0b80*/  @!PT LDS RZ, [RZ] ;  /* 0x00000000fffff984 */ /* 0x000fe20000000800 */
[----:B------:R2:W-:Y:S01]  /*0b90*/  LDGSTS.E.LTC128B.64 [R5], desc[UR32][R16.64], P0 ;  /* 0x0000000010057fae */ /* 0x0005e200081a1620 */
[----:B------:R-:W-:Y:S01]  /*0ba0*/  LOP3.LUT P0, RZ, R14, 0x8, RZ, 0xc0, !PT ;  /* 0x000000080eff7812 */ /* 0x000fe2000780c0ff */
[----:B------:R-:W-:Y:S02]  /*0bb0*/  IMAD.SHL.U32 R14, R4, 0x2, RZ ;  /* 0x00000002040e7824 */ /* 0x000fe400078e00ff */
[----:B------:R-:W-:-:S04]  /*0bc0*/  USHF.R.S32.HI UR27, URZ, 0x1f, UR4 ;  /* 0x0000001fff1b7899 */ /* 0x000fc80008011404 */
[----:B------:R-:W-:-:S04]  /*0bd0*/  ULEA.HI UR27, UR27, UR4, URZ, 0x2 ;  /* 0x000000041b1b7291 */ /* 0x000fc8000f8f10ff */
[----:B------:R-:W-:Y:S02]  /*0be0*/  ULOP3.LUT UR21, UR27, 0xfffc, URZ, 0xc0, !UPT ;  /* 0x0000fffc1b157892 */ /* 0x000fe4000f8ec0ff */
[----:B------:R-:W-:Y:S01]  /*0bf0*/  LDGSTS.E.LTC128B.64 [R5+0x100], desc[UR32][R24.64], P0 ;  /* 0x0010000018057fae */ /* 0x000fe200081a1620 */
[----:B------:R-:W-:Y:S01]  /*0c00*/  IADD3 R26, P0, PT, R24, UR14, RZ ;  /* 0x0000000e181a7c10 */ /* 0x000fe2000ff1e0ff */
[----:B------:R-:W-:Y:S02]  /*0c10*/  UIADD3 UR21, UPT, UPT, UR4, -UR21, URZ ;  /* 0x8000001504157290 */ /* 0x000fe4000fffe0ff */
[----:B------:R-:W-:Y:S01]  /*0c20*/  USHF.R.S32.HI UR27, URZ, 0x2, UR27 ;  /* 0x00000002ff1b7899 */ /* 0x000fe2000801141b */
[----:B------:R-:W-:Y:S01]  /*0c30*/  IADD3.X R27, PT, PT, R25, UR15, RZ, P0, !PT ;  /* 0x0000000f191b7c10 */ /* 0x000fe200087fe4ff */
[----:B------:R-:W-:Y:S01]  /*0c40*/  ULOP3.LUT UR5, UR21, 0x80, URZ, 0xc0, !UPT ;  /* 0x0000008015057892 */ /* 0x000fe2000f8ec0ff */
[----:B------:R-:W-:-:S03]  /*0c50*/  IADD3 R22, P0, PT, R26, UR14, RZ ;  /* 0x0000000e1a167c10 */ /* 0x000fc6000ff1e0ff */
[----:B------:R-:W-:Y:S01]  /*0c60*/  ULEA.HI UR5, UR5, UR21, URZ, 0x19 ;  /* 0x0000001505057291 */ /* 0x000fe2000f8fc8ff */
[----:B------:R-:W-:Y:S02]  /*0c70*/  IADD3.X R23, PT, PT, R27, UR15, RZ, P0, !PT ;  /* 0x0000000f1b177c10 */ /* 0x000fe400087fe4ff */
[----:B------:R-:W-:Y:S01]  /*0c80*/  LOP3.LUT P0, RZ, R14, 0x8, RZ, 0xc0, !PT ;  /* 0x000000080eff7812 */ /* 0x000fe2000780c0ff */
[----:B--2---:R-:W-:Y:S01]  /*0c90*/  VIADD R16, R9, 0x8 ;  /* 0x0000000809107836 */ /* 0x004fe20000000000 */
[----:B------:R-:W-:Y:S02]  /*0ca0*/  ULOP3.LUT UR4, UR5, 0xfffe, URZ, 0xc0, !UPT ;  /* 0x0000fffe05047892 */ /* 0x000fe4000f8ec0ff */
[----:B------:R-:W-:Y:S02]  /*0cb0*/  UPRMT UR5, UR5, 0x8880, URZ ;  /* 0x0000888005057896 */ /* 0x000fe400080000ff */
[----:B------:R-:W-:Y:S02]  /*0cc0*/  UIADD3 UR4, UPT, UPT, URZ, -UR4, URZ ;  /* 0x80000004ff047290 */ /* 0x000fe4000fffe0ff */
[----:B------:R-:W-:-:S02]  /*0cd0*/  USHF.R.S32.HI UR5, URZ, 0x1, UR5 ;  /* 0x00000001ff057899 */ /* 0x000fc40008011405 */
[----:B------:R-:W-:Y:S02]  /*0ce0*/  UPRMT UR4, UR4, 0x7710, URZ ;  /* 0x0000771004047896 */ /* 0x000fe400080000ff */
[----:B------:R-:W-:Y:S01]  /*0cf0*/  UPRMT UR25, UR5, 0x9910, URZ ;  /* 0x0000991005197896 */ /* 0x000fe200080000ff */
[----:B------:R-:W-:Y:S01]  /*0d00*/  LDGSTS.E.LTC128B.64 [R5+0x200], desc[UR32][R26.64], P0 ;  /* 0x002000001a057fae */ /* 0x000fe200081a1620 */
[----:B------:R-:W-:Y:S01]  /*0d10*/  LOP3.LUT P0, RZ, R4, 0x8, RZ, 0xc0, !PT ;  /* 0x0000000804ff7812 */ /* 0x000fe2000780c0ff */
[----:B------:R-:W-:Y:S01]  /*0d20*/  IMAD.U32 R4, RZ, RZ, UR7 ;  /* 0x00000007ff047e24 */ /* 0x000fe2000f8e00ff */
[----:B------:R-:W-:-:S04]  /*0d30*/  UIADD3 UR4, UPT, UPT, UR21, UR4, URZ ;  /* 0x0000000415047290 */ /* 0x000fc8000fffe0ff */
[----:B------:R-:W-:-:S04]  /*0d40*/  ULOP3.LUT UR26, UR4, 0xffff, URZ, 0xc0, !UPT ;  /* 0x0000ffff041a7892 */ /* 0x000fc8000f8ec0ff */
[----:B------:R-:W-:-:S03]  /*0d50*/  UPRMT UR26, UR26, 0x8880, URZ ;  /* 0x000088801a1a7896 */ /* 0x000fc600080000ff */
[----:B------:R-:W-:Y:S01]  /*0d60*/  LDGSTS.E.LTC128B.64 [R5+0x300], desc[UR32][R22.64], P0 ;  /* 0x0030000016057fae */ /* 0x000fe200081a1620 */
[----:B------:R-:W-:-:S04]  /*0d70*/  ISETP.GE.AND P0, PT, R37, R9, PT ;  /* 0x000000092500720c */ /* 0x000fc80003f06270 */
[----:B------:R-:W-:Y:S02]  /*0d80*/  SEL R17, RZ, 0x1, !P0 ;  /* 0x00000001ff117807 */ /* 0x000fe40004000000 */
[----:B------:R-:W-:-:S04]  /*0d90*/  ISETP.GE.AND P0, PT, R38, R16, PT ;  /* 0x000000102600720c */ /* 0x000fc80003f06270 */
[----:B------:R-:W-:Y:S02]  /*0da0*/  SEL R15, RZ, 0x1, !P0 ;  /* 0x00000001ff0f7807 */ /* 0x000fe40004000000 */
[----:B------:R-:W-:-:S04]  /*0db0*/  ISETP.GE.AND P0, PT, R37, R16, PT ;  /* 0x000000102500720c */ /* 0x000fc80003f06270 */
[----:B------:R-:W-:Y:S02]  /*0dc0*/  SEL R21, RZ, 0x1, !P0 ;  /* 0x00000001ff157807 */ /* 0x000fe40004000000 */
[----:B------:R-:W-:-:S04]  /*0dd0*/  LOP3.LUT P0, RZ, R4, 0xff, R17, 0xc8, !PT ;  /* 0x000000ff04ff7812 */ /* 0x000fc8000780c811 */
[----:B------:R-:W-:Y:S02]  /*0de0*/  SEL R17, RZ, 0x2, !P0 ;  /* 0x00000002ff117807 */ /* 0x000fe40004000000 */
[----:B------:R-:W-:-:S04]  /*0df0*/  PLOP3.LUT P0, PT, PT, PT, UP1, 0x40, 0x4 ;  /* 0x000000000004781c */ /* 0x000fc80003f0e818 */
[----:B------:R-:W-:-:S04]  /*0e00*/  ISETP.GE.OR P0, PT, R9, R37, P0 ;  /* 0x000000250900720c */ /* 0x000fc80000706670 */
[----:B------:R-:W-:Y:S02]  /*0e10*/  SEL R17, R17, RZ, P0 ;  /* 0x000000ff11117207 */ /* 0x000fe40000000000 */
[----:B------:R-:W-:-:S04]  /*0e20*/  LOP3.LUT P0, RZ, R4, 0xff, R15, 0xc8, !PT ;  /* 0x000000ff04ff7812 */ /* 0x000fc8000780c80f */
[----:B------:R-:W-:Y:S02]  /*0e30*/  SEL R15, RZ, 0x4, !P0 ;  /* 0x00000004ff0f7807 */ /* 0x000fe40004000000 */
[----:B------:R-:W-:Y:S02]  /*0e40*/  LOP3.LUT P0, RZ, R4, 0xff, R21, 0xc8, !PT ;  /* 0x000000ff04ff7812 */ /* 0x000fe4000780c815 */
[----:B------:R-:W-:Y:S02]  /*0e50*/  LOP3.LUT R4, R28, 0x10, RZ, 0xfc, !PT ;  /* 0x000000101c047812 */ /* 0x000fe400078efcff */
[----:B------:R-:W-:Y:S02]  /*0e60*/  SEL R14, RZ, 0x8, !P0 ;  /* 0x00000008ff0e7807 */ /* 0x000fe40004000000 */
[----:B------:R-:W-:Y:S02]  /*0e70*/  PLOP3.LUT P0, PT, PT, PT, UP1, 0x40, 0x4 ;  /* 0x000000000004781c */ /* 0x000fe40003f0e818 */
[C---:B------:R-:W-:Y:S01]  /*0e80*/  ISETP.GE.AND P3, PT, R4.reuse, UR17, PT ;  /* 0x0000001104007c0c */ /* 0x040fe2000bf66270 */
[----:B------:R-:W-:Y:S01]  /*0e90*/  VIADD R4, R4, UR10 ;  /* 0x0000000a04047c36 */ /* 0x000fe20008000000 */
[----:B------:R-:W-:Y:S01]  /*0ea0*/  ISETP.GE.OR P0, PT, R16, R38, P0 ;  /* 0x000000261000720c */ /* 0x000fe20000706670 */
[----:B------:R-:W2:Y:S01]  /*0eb0*/  LDCU.64 UR10, c[0x0][0x3b8] ;  /* 0x00007700ff0a77ac */ /* 0x000ea20008000a00 */
[----:B------:R-:W-:Y:S01]  /*0ec0*/  SEL R17, R17, RZ, !P3 ;  /* 0x000000ff11117207 */ /* 0x000fe20005800000 */
[----:B------:R-:W-:Y:S01]  /*0ed0*/  VIADD R44, R4, 0x10 ;  /* 0x00000010042c7836 */ /* 0x000fe20000000000 */
[----:B------:R-:W-:-:S02]  /*0ee0*/  SEL R15, R15, RZ, P0 ;  /* 0x000000ff0f0f7207 */ /* 0x000fc40000000000 */
[----:B------:R-:W-:Y:S02]  /*0ef0*/  PLOP3.LUT P0, PT, PT, PT, UP1, 0x40, 0x4 ;  /* 0x000000000004781c */ /* 0x000fe40003f0e818 */
[----:B------:R-:W-:Y:S02]  /*0f00*/  SEL R15, R15, RZ, !P4 ;  /* 0x000000ff0f0f7207 */ /* 0x000fe40006000000 */
[----:B------:R-:W-:-:S04]  /*0f10*/  ISETP.GE.OR P0, PT, R16, R37, P0 ;  /* 0x000000251000720c */ /* 0x000fc80000706670 */
[----:B------:R-:W-:Y:S02]  /*0f20*/  SEL R14, R14, RZ, P0 ;  /* 0x000000ff0e0e7207 */ /* 0x000fe40000000000 */
[----:B-1----:R-:W-:Y:S02]  /*0f30*/  IADD3 R20, P0, PT, R6, UR12, RZ ;  /* 0x0000000c06147c10 */ /* 0x002fe4000ff1e0ff */
[----:B------:R-:W-:Y:S02]  /*0f40*/  SEL R14, R14, RZ, !P3 ;  /* 0x000000ff0e0e7207 */ /* 0x000fe40005800000 */
[----:B------:R-:W-:Y:S02]  /*0f50*/  IADD3.X R21, PT, PT, R7, UR13, RZ, P0, !PT ;  /* 0x0000000d07157c10 */ /* 0x000fe400087fe4ff */
[----:B------:R-:W-:-:S04]  /*0f60*/  ISETP.GE.AND P0, PT, R9, UR29, PT ;  /* 0x0000001d09007c0c */ /* 0x000fc8000bf06270 */
[----:B------:R-:W-:Y:S02]  /*0f70*/  SEL R17, R17, RZ, !P0 ;  /* 0x000000ff11117207 */ /* 0x000fe40004000000 */
[----:B------:R-:W-:Y:S01]  /*0f80*/  ISETP.GE.AND P0, PT, R16, UR29, PT ;  /* 0x0000001d10007c0c */ /* 0x000fe2000bf06270 */
[----:B------:R-:W-:-:S03]  /*0f90*/  IMAD.SHL.U32 R16, R2, 0x4, RZ ;  /* 0x0000000402107824 */ /* 0x000fc600078e00ff */
[----:B------:R-:W-:Y:S02]  /*0fa0*/  SEL R15, R15, RZ, !P0 ;  /* 0x000000ff0f0f7207 */ /* 0x000fe40004000000 */
[----:B------:R-:W-:Y:S02]  /*0fb0*/  LOP3.LUT R16, R16, 0x4, RZ, 0xc0, !PT ;  /* 0x0000000410107812 */ /* 0x000fe400078ec0ff */
[----:B------:R-:W-:Y:S02]  /*0fc0*/  SEL R14, R14, RZ, !P0 ;  /* 0x000000ff0e0e7207 */ /* 0x000fe40004000000 */
[----:B------:R-:W-:Y:S02]  /*0fd0*/  LOP3.LUT R16, R16, 0x3, R19, 0xf8, !PT ;  /* 0x0000000310107812 */ /* 0x000fe400078ef813 */
[----:B------:R-:W-:Y:S02]  /*0fe0*/  IADD3 R15, PT, PT, R15, R17, R18 ;  /* 0x000000110f0f7210 */ /* 0x000fe40007ffe012 */
[----:B------:R-:W-:-:S03]  /*0ff0*/  LOP3.LUT R11, R16, R11, RZ, 0x3c, !PT ;  /* 0x0000000b100b7212 */ /* 0x000fc600078e3cff */
[----:B------:R-:W-:Y:S02]  /*1000*/  IMAD.IADD R14, R15, 0x1, R14 ;  /* 0x000000010f0e7824 */ /* 0x000fe400078e020e */
[----:B------:R-:W-:Y:S01]  /*1010*/  IMAD R11, R11, 0x2, R12 ;  /* 0x000000020b0b7824 */ /* 0x000fe200078e020c */
[C---:B------:R-:W-:Y:S01]  /*1020*/  LOP3.LUT R12, R10.reuse, 0x3c, RZ, 0xc0, !PT ;  /* 0x0000003c0a0c7812 */ /* 0x040fe200078ec0ff */
[----:B------:R-:W-:Y:S01]  /*1030*/  IMAD.SHL.U32 R10, R10, 0x2, RZ ;  /* 0x000000020a0a7824 */ /* 0x000fe200078e00ff */
[----:B------:R-:W-:Y:S02]  /*1040*/  SEL R14, R14, RZ, P1 ;  /* 0x000000ff0e0e7207 */ /* 0x000fe40000800000 */
[----:B------:R-:W-:Y:S02]  /*1050*/  LOP3.LUT R12, R12, 0x3, R19, 0xf8, !PT ;  /* 0x000000030c0c7812 */ /* 0x000fe400078ef813 */
[----:B------:R-:W-:Y:S02]  /*1060*/  CS2R R18, SRZ ;  /* 0x0000000000127805 */ /* 0x000fe4000001ff00 */
[----:B------:R-:W-:Y:S01]  /*1070*/  LOP3.LUT R11, R11, 0x4, R10, 0x78, !PT ;  /* 0x000000040b0b7812 */ /* 0x000fe200078e780a */
[----:B------:R-:W-:Y:S01]  /*1080*/  IMAD.SHL.U32 R10, R14, 0x8, RZ ;  /* 0x000000080e0a7824 */ /* 0x000fe200078e00ff */
[----:B------:R-:W-:-:S03]  /*1090*/  ISETP.GE.AND P1, PT, R4, UR29, PT ;  /* 0x0000001d04007c0c */ /* 0x000fc6000bf26270 */
[----:B------:R-:W-:Y:S01]  /*10a0*/  IMAD R12, R12, 0x20, R11 ;  /* 0x000000200c0c7824 */ /* 0x000fe200078e020b */
[----:B------:R-:W-:Y:S01]  /*10b0*/  LOP3.LUT P0, RZ, R10, 0x8, RZ, 0xc0, !PT ;  /* 0x000000080aff7812 */ /* 0x000fe2000780c0ff */
[----:B------:R-:W-:-:S03]  /*10c0*/  IMAD.SHL.U32 R10, R14, 0x4, RZ ;  /* 0x000000040e0a7824 */ /* 0x000fc600078e00ff */
[----:B------:R-:W-:-:S09]  /*10d0*/  LEA R36, R12, UR6, 0x3 ;  /* 0x000000060c247c11 */ /* 0x000fd2000f8e18ff */
[----:B------:R-:W-:Y:S01]  /*10e0*/  LDGSTS.E.LTC128B.64 [R36+0x3000], desc[UR32][R6.64], P0 ;  /* 0x0300000006247fae */ /* 0x000fe200081a1620 */
[----:B------:R-:W-:Y:S01]  /*10f0*/  LOP3.LUT P0, RZ, R10, 0x8, RZ, 0xc0, !PT ;  /* 0x000000080aff7812 */ /* 0x000fe2000780c0ff */
[----:B------:R-:W-:-:S12]  /*1100*/  IMAD.SHL.U32 R10, R14, 0x2, RZ ;  /* 0x000000020e0a7824 */ /* 0x000fd800078e00ff */
[----:B------:R1:W-:Y:S01]  /*1110*/  LDGSTS.E.LTC128B.64 [R36+0x3080], desc[UR32][R6.64+0x80], P0 ;  /* 0x0308008006247fae */ /* 0x0003e200081a1620 */
[----:B------:R-:W-:Y:S01]  /*1120*/  LOP3.LUT P0, RZ, R10, 0x8, RZ, 0xc0, !PT ;  /* 0x000000080aff7812 */ /* 0x000fe2000780c0ff */
[C---:B------:R-:W-:Y:S02]  /*1130*/  VIADD R10, R9.reuse, 0x18 ;  /* 0x00000018090a7836 */ /* 0x040fe40000000000 */
[----:B------:R-:W-:-:S10]  /*1140*/  VIADD R9, R9, 0x28 ;  /* 0x0000002809097836 */ /* 0x000fd40000000000 */
[----:B------:R-:W-:Y:S01]  /*1150*/  LDGSTS.E.LTC128B.64 [R36+0x3800], desc[UR32][R20.64], P0 ;  /* 0x0380000014247fae */ /* 0x000fe200081a1620 */
[----:B------:R-:W-:Y:S01]  /*1160*/  LOP3.LUT P0, RZ, R14, 0x8, RZ, 0xc0, !PT ;  /* 0x000000080eff7812 */ /* 0x000fe2000780c0ff */
[----:B-1----:R-:W-:-:S12]  /*1170*/  IMAD.U32 R6, RZ, RZ, UR7 ;  /* 0x00000007ff067e24 */ /* 0x002fd8000f8e00ff */
[----:B------:R-:W-:Y:S01]  /*1180*/  LDGSTS.E.LTC128B.64 [R36+0x3880], desc[UR32][R20.64+0x80], P0 ;  /* 0x0388008014247fae */ /* 0x000fe200081a1620 */
[----:B------:R-:W-:-:S03]  /*1190*/  ISETP.LT.AND P0, PT, R40, UR16, !P1 ;  /* 0x0000001028007c0c */ /* 0x000fc6000cf01270 */
[----:B------:R-:W0:Y:S01]  /*11a0*/  LDGDEPBAR ;  /* 0x00000000000079af */ /* 0x000e220000000000 */
[----:B------:R-:W-:Y:S02]  /*11b0*/  SEL R11, RZ, 0x1, !P0 ;  /* 0x00000001ff0b7807 */ /* 0x000fe40004000000 */
[----:B------:R-:W-:-:S04]  /*11c0*/  ISETP.GE.AND P0, PT, R37, R8, PT ;  /* 0x000000082500720c */ /* 0x000fc80003f06270 */
[----:B------:R-:W-:Y:S02]  /*11d0*/  SEL R17, RZ, 0x1, !P0 ;  /* 0x00000001ff117807 */ /* 0x000fe40004000000 */
[----:B------:R-:W-:-:S04]  /*11e0*/  ISETP.GE.AND P0, PT, R38, R10, PT ;  /* 0x0000000a2600720c */ /* 0x000fc80003f06270 */
[----:B------:R-:W-:Y:S02]  /*11f0*/  SEL R7, RZ, 0x1, !P0 ;  /* 0x00000001ff077807 */ /* 0x000fe40004000000 */
[----:B------:R-:W-:-:S04]  /*1200*/  ISETP.GE.AND P0, PT, R37, R10, PT ;  /* 0x0000000a2500720c */ /* 0x000fc80003f06270 */
[----:B------:R-:W-:Y:S02]  /*1210*/  SEL R15, RZ, 0x1, !P0 ;  /* 0x00000001ff0f7807 */ /* 0x000fe40004000000 */
[C---:B------:R-:W-:Y:S02]  /*1220*/  LOP3.LUT P0, RZ, R6.reuse, 0xff, R17, 0xc8, !PT ;  /* 0x000000ff06ff7812 */ /* 0x040fe4000780c811 */
[----:B------:R-:W-:Y:S02]  /*1230*/  CS2R R16, SRZ ;  /* 0x0000000000107805 */ /* 0x000fe4000001ff00 */
[----:B------:R-:W-:Y:S02]  /*1240*/  SEL R14, RZ, 0x2, !P0 ;  /* 0x00000002ff0e7807 */ /* 0x000fe40004000000 */
[----:B------:R-:W-:-:S04]  /*1250*/  LOP3.LUT P0, RZ, R6, 0xff, R7, 0xc8, !PT ;  /* 0x000000ff06ff7812 */ /* 0x000fc8000780c807 */
[----:B------:R-:W-:Y:S02]  /*1260*/  SEL R7, RZ, 0x4, !P0 ;  /* 0x00000004ff077807 */ /* 0x000fe40004000000 */
[----:B------:R-:W-:Y:S02]  /*1270*/  LOP3.LUT P0, RZ, R6, 0xff, R15, 0xc8, !PT ;  /* 0x000000ff06ff7812 */ /* 0x000fe4000780c80f */
[----:B------:R-:W-:Y:S02]  /*1280*/  SEL R15, RZ, 0x2, P1 ;  /* 0x00000002ff0f7807 */ /* 0x000fe40000800000 */
[----:B------:R-:W-:Y:S02]  /*1290*/  SEL R6, RZ, 0x8, !P0 ;  /* 0x00000008ff067807 */ /* 0x000fe40004000000 */
[----:B------:R-:W-:-:S04]  /*12a0*/  PLOP3.LUT P0, PT, PT, PT, UP1, 0x40, 0x4 ;  /* 0x000000000004781c */ /* 0x000fc80003f0e818 */
[----:B------:R-:W-:-:S04]  /*12b0*/  ISETP.GE.OR P0, PT, R8, R37, P0 ;  /* 0x000000250800720c */ /* 0x000fc80000706670 */
[----:B------:R-:W-:Y:S02]  /*12c0*/  SEL R14, R14, RZ, P0 ;  /* 0x000000ff0e0e7207 */ /* 0x000fe40000000000 */
[----:B------:R-:W-:-:S04]  /*12d0*/  PLOP3.LUT P0, PT, PT, PT, UP1, 0x40, 0x4 ;  /* 0x000000000004781c */ /* 0x000fc80003f0e818 */
[----:B------:R-:W-:-:S04]  /*12e0*/  ISETP.GE.OR P0, PT, R10, R38, P0 ;  /* 0x000000260a00720c */ /* 0x000fc80000706670 */
[----:B------:R-:W-:Y:S02]  /*12f0*/  SEL R7, R7, RZ, P0 ;  /* 0x000000ff07077207 */ /* 0x000fe40000000000 */
[----:B------:R-:W-:Y:S02]  /*1300*/  PLOP3.LUT P0, PT, PT, PT, UP1, 0x40, 0x4 ;  /* 0x000000000004781c */ /* 0x000fe40003f0e818 */
[----:B------:R-:W-:Y:S02]  /*1310*/  SEL R7, R7, RZ, !P4 ;  /* 0x000000ff07077207 */ /* 0x000fe40006000000 */
[----:B------:R-:W-:-:S04]  /*1320*/  ISETP.GE.OR P0, PT, R10, R37, P0 ;  /* 0x000000250a00720c */ /* 0x000fc80000706670 */
[----:B------:R-:W-:Y:S02]  /*1330*/  SEL R6, R6, RZ, P0 ;  /* 0x000000ff06067207 */ /* 0x000fe40000000000 */
[----:B------:R-:W-:Y:S02]  /*1340*/  ISETP.NE.AND P0, PT, R13, RZ, PT ;  /* 0x000000ff0d00720c */ /* 0x000fe40003f05270 */
[----:B------:R-:W-:Y:S02]  /*1350*/  SEL R13, R14, RZ, !P3 ;  /* 0x000000ff0e0d7207 */ /* 0x000fe40005800000 */
[----:B------:R-:W-:Y:S02]  /*1360*/  SEL R12, RZ, 0x1, !P0 ;  /* 0x00000001ff0c7807 */ /* 0x000fe40004000000 */
[----:B------:R-:W-:Y:S02]  /*1370*/  ISETP.GE.AND P0, PT, R8, UR29, PT ;  /* 0x0000001d08007c0c */ /* 0x000fe4000bf06270 */
[----:B------:R-:W-:-:S02]  /*1380*/  SEL R14, RZ, 0x4, P1 ;  /* 0x00000004ff0e7807 */ /* 0x000fc40000800000 */
[----:B------:R-:W-:Y:S02]  /*1390*/  SEL R13, R13, RZ, !P0 ;  /* 0x000000ff0d0d7207 */ /* 0x000fe40004000000 */
[----:B------:R-:W-:Y:S02]  /*13a0*/  ISETP.GE.AND P0, PT, R39, UR16, PT ;  /* 0x0000001027007c0c */ /* 0x000fe4000bf06270 */
[----:B------:R-:W-:Y:S02]  /*13b0*/  SEL R14, R14, RZ, !P6 ;  /* 0x000000ff0e0e7207 */ /* 0x000fe40007000000 */
[----:B------:R-:W-:Y:S02]  /*13c0*/  SEL R15, R15, RZ, !P0 ;  /* 0x000000ff0f0f7207 */ /* 0x000fe40004000000 */
[----:B------:R-:W-:Y:S02]  /*13d0*/  SEL R8, RZ, 0x8, P1 ;  /* 0x00000008ff087807 */ /* 0x000fe40000800000 */
[----:B------:R-:W-:-:S02]  /*13e0*/  ISETP.GE.AND P0, PT, R10, UR29, PT ;  /* 0x0000001d0a007c0c */ /* 0x000fc4000bf06270 */
[----:B------:R-:W-:Y:S02]  /*13f0*/  SEL R6, R6, RZ, !P3 ;  /* 0x000000ff06067207 */ /* 0x000fe40005800000 */
[----:B------:R-:W-:Y:S02]  /*1400*/  IADD3 R11, PT, PT, R14, R15, R11 ;  /* 0x0000000f0e0b7210 */ /* 0x000fe40007ffe00b */
[----:B------:R-:W-:Y:S02]  /*1410*/  SEL R8, R8, RZ, !P5 ;  /* 0x000000ff08087207 */ /* 0x000fe40006800000 */
[----:B------:R-:W-:Y:S02]  /*1420*/  SEL R7, R7, RZ, !P0 ;  /* 0x000000ff07077207 */ /* 0x000fe40004000000 */
[----:B------:R-:W-:Y:S01]  /*1430*/  SEL R6, R6, RZ, !P0 ;  /* 0x000000ff06067207 */ /* 0x000fe20004000000 */
[----:B------:R-:W-:Y:S01]  /*1440*/  IMAD.IADD R8, R11, 0x1, R8 ;  /* 0x000000010b087824 */ /* 0x000fe200078e0208 */
[----:B--2---:R-:W-:-:S02]  /*1450*/  IADD3 R10, P0, PT, R22, UR10, RZ ;  /* 0x0000000a160a7c10 */ /* 0x004fc4000ff1e0ff */
[----:B------:R-:W-:Y:S02]  /*1460*/  IADD3 R7, PT, PT, R7, R13, R12 ;  /* 0x0000000d07077210 */ /* 0x000fe40007ffe00c */
[----:B------:R-:W-:Y:S02]  /*1470*/  IADD3.X R11, PT, PT, R23, UR11, RZ, P0, !PT ;  /* 0x0000000b170b7c10 */ /* 0x000fe400087fe4ff */
[----:B------:R-:W-:Y:S01]  /*1480*/  PLOP3.LUT P0, PT, PT, PT, UP0, 0x80, 0x8 ;  /* 0x000000000008781c */ /* 0x000fe20003f0f008 */
[----:B------:R-:W-:Y:S01]  /*1490*/  IMAD.IADD R6, R7, 0x1, R6 ;  /* 0x0000000107067824 */ /* 0x000fe200078e0206 */
[----:B------:R-:W-:Y:S01]  /*14a0*/  ISETP.GE.AND P1, PT, R37, R9, PT ;  /* 0x000000092500720c */ /* 0x000fe20003f26270 */
[----:B------:R-:W-:Y:S01]  /*14b0*/  UISETP.GE.AND UP0, UPT, UR24, 0x1, UPT ;  /* 0x000000011800788c */ /* 0x000fe2000bf06270 */
[----:B------:R-:W-:Y:S02]  /*14c0*/  SEL R8, R8, RZ, P0 ;  /* 0x000000ff08087207 */ /* 0x000fe40000000000 */
[----:B------:R-:W-:-:S03]  /*14d0*/  SEL R6, R6, RZ, P0 ;  /* 0x000000ff06067207 */ /* 0x000fc60000000000 */
[----:B------:R-:W-:-:S05]  /*14e0*/  IMAD.SHL.U32 R7, R8, 0x8, RZ ;  /* 0x0000000808077824 */ /* 0x000fca00078e00ff */
[----:B------:R-:W-:Y:S01]  /*14f0*/  LOP3.LUT P0, RZ, R7, 0x8, RZ, 0xc0, !PT ;  /* 0x0000000807ff7812 */ /* 0x000fe2000780c0ff */
[----:B------:R-:W-:-:S12]  /*1500*/  IMAD.SHL.U32 R7, R8, 0x4, RZ ;  /* 0x0000000408077824 */ /* 0x000fd800078e00ff */
[----:B------:R-:W-:Y:S01]  /*1510*/  LDGSTS.E.LTC128B.64 [R5+0x1000], desc[UR32][R10.64], P0 ;  /* 0x010000000a057fae */ /* 0x000fe200081a1620 */
[----:B------:R-:W-:-:S04]  /*1520*/  IADD3 R12, P0, PT, R10, UR14, RZ ;  /* 0x0000000e0a0c7c10 */ /* 0x000fc8000ff1e0ff */
[----:B------:R-:W-:Y:S02]  /*1530*/  IADD3.X R13, PT, PT, R11, UR15, RZ, P0, !PT ;  /* 0x0000000f0b0d7c10 */ /* 0x000fe400087fe4ff */
[----:B------:R-:W-:Y:S01]  /*1540*/  LOP3.LUT P0, RZ, R7, 0x8, RZ, 0xc0, !PT ;  /* 0x0000000807ff7812 */ /* 0x000fe2000780c0ff */
[----:B------:R-:W-:-:S12]  /*1550*/  IMAD.SHL.U32 R7, R8, 0x2, RZ ;  /* 0x0000000208077824 */ /* 0x000fd800078e00ff */
[----:B------:R1:W-:Y:S01]  /*1560*/  LDGSTS.E.LTC128B.64 [R5+0x1100], desc[UR32][R12.64], P0 ;  /* 0x011000000c057fae */ /* 0x0003e200081a1620 */
[----:B------:R-:W-:-:S04]  /*1570*/  IADD3 R14, P0, PT, R12, UR14, RZ ;  /* 0x0000000e0c0e7c10 */ /* 0x000fc8000ff1e0ff */
[----:B------:R-:W-:Y:S02]  /*1580*/  IADD3.X R15, PT, PT, R13, UR15, RZ, P0, !PT ;  /* 0x0000000f0d0f7c10 */ /* 0x000fe400087fe4ff */
[----:B------:R-:W-:Y:S01]  /*1590*/  LOP3.LUT P0, RZ, R7, 0x8, RZ, 0xc0, !PT ;  /* 0x0000000807ff7812 */ /* 0x000fe2000780c0ff */
[----:B------:R-:W-:-:S12]  /*15a0*/  IMAD.SHL.U32 R7, R6, 0x8, RZ ;  /* 0x0000000806077824 */ /* 0x000fd800078e00ff */
[----:B------:R2:W-:Y:S01]  /*15b0*/  LDGSTS.E.LTC128B.64 [R5+0x1200], desc[UR32][R14.64], P0 ;  /* 0x012000000e057fae */ /* 0x0005e200081a1620 */
[----:B------:R-:W-:-:S04]  /*15c0*/  IADD3 R22, P0, PT, R14, UR14, RZ ;  /* 0x0000000e0e167c10 */ /* 0x000fc8000ff1e0ff */
[----:B------:R-:W-:Y:S02]  /*15d0*/  IADD3.X R23, PT, PT, R15, UR15, RZ, P0, !PT ;  /* 0x0000000f0f177c10 */ /* 0x000fe400087fe4ff */
[----:B------:R-:W-:Y:S02]  /*15e0*/  LOP3.LUT P0, RZ, R8, 0x8, RZ, 0xc0, !PT ;  /* 0x0000000808ff7812 */ /* 0x000fe4000780c0ff */
[----:B-1----:R-:W-:-:S11]  /*15f0*/  CS2R R12, SRZ ;  /* 0x00000000000c7805 */ /* 0x002fd6000001ff00 */
[----:B------:R1:W-:Y:S01]  /*1600*/  LDGSTS.E.LTC128B.64 [R5+0x1300], desc[UR32][R22.64], P0 ;  /* 0x0130000016057fae */ /* 0x0003e200081a1620 */
[----:B---3--:R-:W-:-:S04]  /*1610*/  IADD3 R10, P0, PT, R20, UR8, RZ ;  /* 0x00000008140a7c10 */ /* 0x008fc8000ff1e0ff */
[----:B------:R-:W-:Y:S02]  /*1620*/  IADD3.X R11, PT, PT, R21, UR9, RZ, P0, !PT ;  /* 0x00000009150b7c10 */ /* 0x000fe400087fe4ff */
[----:B------:R-:W-:Y:S01]  /*1630*/  LOP3.LUT P0, RZ, R7, 0x8, RZ, 0xc0, !PT ;  /* 0x0000000807ff7812 */ /* 0x000fe2000780c0ff */
[----:B------:R-:W-:Y:S01]  /*1640*/  IMAD.SHL.U32 R7, R6, 0x4, RZ ;  /* 0x0000000406077824 */ /* 0x000fe200078e00ff */
[----:B------:R-:W-:Y:S02]  /*1650*/  LOP3.LUT R21, R2, 0x1f, RZ, 0xc0, !PT ;  /* 0x0000001f02157812 */ /* 0x000fe400078ec0ff */
[----:B--2---:R-:W-:Y:S02]  /*1660*/  CS2R R14, SRZ ;  /* 0x00000000000e7805 */ /* 0x004fe4000001ff00 */
[----:B------:R-:W-:-:S05]  /*1670*/  SHF.R.U32.HI R21, RZ, 0x3, R21 ;  /* 0x00000003ff157819 */ /* 0x000fca0000011615 */
[----:B------:R-:W-:Y:S02]  /*1680*/  IMAD.SHL.U32 R20, R21, 0x100, RZ ;  /* 0x0000010015147824 */ /* 0x000fe400078e00ff */
[----:B------:R-:W-:Y:S01]  /*1690*/  LDGSTS.E.LTC128B.64 [R36+0x4000], desc[UR32][R10.64], P0 ;  /* 0x040000000a247fae */ /* 0x000fe200081a1620 */
[----:B------:R-:W-:Y:S01]  /*16a0*/  LOP3.LUT P0, RZ, R7, 0x8, RZ, 0xc0, !PT ;  /* 0x0000000807ff7812 */ /* 0x000fe2000780c0ff */
[----:B------:R-:W-:Y:S02]  /*16b0*/  IMAD.SHL.U32 R7, R6, 0x2, RZ ;  /* 0x0000000206077824 */ /* 0x000fe400078e00ff */
[----:B-1----:R-:W-:-:S10]  /*16c0*/  IMAD.U32 R5, RZ, RZ, UR7 ;  /* 0x00000007ff057e24 */ /* 0x002fd4000f8e00ff */
[----:B------:R1:W-:Y:S01]  /*16d0*/  LDGSTS.E.LTC128B.64 [R36+0x4080], desc[UR32][R10.64+0x80], P0 ;  /* 0x040800800a247fae */ /* 0x0003e200081a1620 */
[----:B------:R-:W-:-:S04]  /*16e0*/  IADD3 R24, P0, PT, R10, UR12, RZ ;  /* 0x0000000c0a187c10 */ /* 0x000fc8000ff1e0ff */
[----:B------:R-:W-:Y:S02]  /*16f0*/  IADD3.X R25, PT, PT, R11, UR13, RZ, P0, !PT ;  /* 0x0000000d0b197c10 */ /* 0x000fe400087fe4ff */
[----:B------:R-:W-:-:S13]  /*1700*/  LOP3.LUT P0, RZ, R7, 0x8, RZ, 0xc0, !PT ;  /* 0x0000000807ff7812 */ /* 0x000fda000780c0ff */
[----:B------:R2:W-:Y:S01]  /*1710*/  LDGSTS.E.LTC128B.64 [R36+0x4800], desc[UR32][R24.64], P0 ;  /* 0x0480000018247fae */ /* 0x0005e200081a1620 */
[----:B------:R-:W-:-:S13]  /*1720*/  LOP3.LUT P0, RZ, R6, 0x8, RZ, 0xc0, !PT ;  /* 0x0000000806ff7812 */ /* 0x000fda000780c0ff */
[----:B------:R2:W-:Y:S01]  /*1730*/  LDGSTS.E.LTC128B.64 [R36+0x4880], desc[UR32][R24.64+0x80], P0 ;  /* 0x0488008018247fae */ /* 0x0005e200081a1620 */
[----:B------:R-:W-:-:S03]  /*1740*/  ISETP.GE.AND P0, PT, R37, R47, PT ;  /* 0x0000002f2500720c */ /* 0x000fc60003f06270 */
[----:B------:R-:W0:Y:S01]  /*1750*/  LDGDEPBAR ;  /* 0x00000000000079af */ /* 0x000e220000000000 */
[----:B------:R-:W-:-:S04]  /*1760*/  SEL R6, RZ, 0x1, !P0 ;  /* 0x00000001ff067807 */ /* 0x000fc80004000000 */
[----:B------:R-:W-:Y:S02]  /*1770*/  LOP3.LUT P0, RZ, R5, 0xff, R6, 0xc8, !PT ;  /* 0x000000ff05ff7812 */ /* 0x000fe4000780c806 */
[----:B------:R-:W-:Y:S02]  /*1780*/  SEL R6, RZ, 0x1, !P2 ;  /* 0x00000001ff067807 */ /* 0x000fe40005000000 */
[----:B------:R-:W-:Y:S02]  /*1790*/  SEL R7, RZ, 0x2, !P0 ;  /* 0x00000002ff077807 */ /* 0x000fe40004000000 */
[----:B------:R-:W-:-:S04]  /*17a0*/  PLOP3.LUT P0, PT, PT, PT, UP1, 0x40, 0x4 ;  /* 0x000000000004781c */ /* 0x000fc80003f0e818 */
[----:B------:R-:W-:-:S04]  /*17b0*/  ISETP.GE.OR P0, PT, R47, R37, P0 ;  /* 0x000000252f00720c */ /* 0x000fc80000706670 */
[----:B------:R-:W-:Y:S02]  /*17c0*/  SEL R7, R7, RZ, P0 ;  /* 0x000000ff07077207 */ /* 0x000fe40000000000 */
[----:B------:R-:W-:Y:S02]  /*17d0*/  ISETP.GE.AND P0, PT, R38, R9, PT ;  /* 0x000000092600720c */ /* 0x000fe40003f06270 */
[----:B------:R-:W-:Y:S01]  /*17e0*/  SEL R7, R7, RZ, !P3 ;  /* 0x000000ff07077207 */ /* 0x000fe20005800000 */
[----:B------:R-:W-:-:S04]  /*17f0*/  DEPBAR.LE SB0, 0x1 ;  /* 0x000080400000791a */ /* 0x000fc80000000000 */
[----:B------:R-:W-:Y:S01]  /*1800*/  SEL R8, RZ, 0x1, !P0 ;  /* 0x00000001ff087807 */ /* 0x000fe20004000000 */
[----:B------:R-:W-:Y:S01]  /*1810*/  BAR.SYNC.DEFER_BLOCKING 0x0 ;  /* 0x0000000000007b1d */ /* 0x000fe20000010000 */
[----:B------:R-:W-:Y:S02]  /*1820*/  ISETP.GE.AND P0, PT, R47, UR29, PT ;  /* 0x0000001d2f007c0c */ /* 0x000fe4000bf06270 */
[----:B------:R-:W-:Y:S02]  /*1830*/  LOP3.LUT P2, RZ, R5, 0xff, R8, 0xc8, !PT ;  /* 0x000000ff05ff7812 */ /* 0x000fe4000784c808 */
[----:B------:R-:W-:Y:S01]  /*1840*/  SEL R5, R7, RZ, !P0 ;  /* 0x000000ff07057207 */ /* 0x000fe20004000000 */
[----:B------:R-:W-:Y:S01]  /*1850*/  IMAD.U32 R7, RZ, RZ, UR7 ;  /* 0x00000007ff077e24 */ /* 0x000fe2000f8e00ff */
[----:B------:R-:W-:Y:S02]  /*1860*/  PLOP3.LUT P0, PT, PT, PT, UP1, 0x40, 0x4 ;  /* 0x000000000004781c */ /* 0x000fe40003f0e818 */
[----:B------:R-:W-:-:S02]  /*1870*/  SEL R0, RZ, 0x4, !P2 ;  /* 0x00000004ff007807 */ /* 0x000fc40005000000 */
[----:B------:R-:W-:Y:S02]  /*1880*/  ISETP.GE.OR P0, PT, R9, R38, P0 ;  /* 0x000000260900720c */ /* 0x000fe40000706670 */
[----:B------:R-:W-:Y:S02]  /*1890*/  SEL R8, RZ, 0x1, !P1 ;  /* 0x00000001ff087807 */ /* 0x000fe40004800000 */
[----:B------:R-:W-:Y:S02]  /*18a0*/  SEL R0, R0, RZ, P0 ;  /* 0x000000ff00007207 */ /* 0x000fe40000000000 */
[----:B------:R-:W-:Y:S02]  /*18b0*/  LOP3.LUT P1, RZ, R7, 0xff, R8, 0xc8, !PT ;  /* 0x000000ff07ff7812 */ /* 0x000fe4000782c808 */
[----:B------:R-:W-:Y:S02]  /*18c0*/  PLOP3.LUT P0, PT, PT, PT, UP1, 0x40, 0x4 ;  /* 0x000000000004781c */ /* 0x000fe40003f0e818 */
[----:B------:R-:W-:-:S02]  /*18d0*/  LOP3.LUT R7, R21, 0x7, R2, 0x78, !PT ;  /* 0x0000000715077812 */ /* 0x000fc400078e7802 */
[----:B------:R-:W-:Y:S02]  /*18e0*/  SEL R4, RZ, 0x8, !P1 ;  /* 0x00000008ff047807 */ /* 0x000fe40004800000 */
[----:B------:R-:W-:Y:S01]  /*18f0*/  ISETP.GE.OR P0, PT, R9, R37, P0 ;  /* 0x000000250900720c */ /* 0x000fe20000706670 */
[----:B------:R-:W-:Y:S01]  /*1900*/  IMAD R20, R7, 0x10, R20 ;  /* 0x0000001007147824 */ /* 0x000fe200078e0214 */
[----:B------:R-:W-:Y:S02]  /*1910*/  ISETP.GE.AND P1, PT, R44, UR29, PT ;  /* 0x0000001d2c007c0c */ /* 0x000fe4000bf26270 */
[----:B------:R-:W-:Y:S02]  /*1920*/  SEL R4, R4, RZ, P0 ;  /* 0x000000ff04047207 */ /* 0x000fe40000000000 */
[----:B------:R-:W-:Y:S02]  /*1930*/  SEL R8, RZ, 0x2, P1 ;  /* 0x00000002ff087807 */ /* 0x000fe40000800000 */
[----:B------:R-:W-:-:S02]  /*1940*/  SEL R7, RZ, 0x4, P1 ;  /* 0x00000004ff077807 */ /* 0x000fc40000800000 */
[----:B------:R-:W-:Y:S02]  /*1950*/  ISETP.GE.AND P2, PT, R39, UR16, PT ;  /* 0x0000001027007c0c */ /* 0x000fe4000bf46270 */
[----:B------:R-:W-:Y:S02]  /*1960*/  ISETP.LT.AND P0, PT, R40, UR16, !P1 ;  /* 0x0000001028007c0c */ /* 0x000fe4000cf01270 */
[----:B------:R-:W-:Y:S02]  /*1970*/  SEL R8, R8, RZ, !P2 ;  /* 0x000000ff08087207 */ /* 0x000fe40005000000 */
[----:B------:R-:W-:Y:S02]  /*1980*/  SEL R7, R7, RZ, !P6 ;  /* 0x000000ff07077207 */ /* 0x000fe40007000000 */
[----:B-1----:R-:W-:Y:S02]  /*1990*/  SEL R10, RZ, 0x1, !P0 ;  /* 0x00000001ff0a7807 */ /* 0x002fe40004000000 */
[----:B------:R-:W-:-:S02]  /*19a0*/  ISETP.GE.AND P0, PT, R9, UR29, PT ;  /* 0x0000001d09007c0c */ /* 0x000fc4000bf06270 */
[----:B------:R-:W-:Y:S02]  /*19b0*/  SEL R0, R0, RZ, !P4 ;  /* 0x000000ff00007207 */ /* 0x000fe40006000000 */
[----:B------:R-:W-:Y:S02]  /*19c0*/  IADD3 R8, PT, PT, R7, R8, R10 ;  /* 0x0000000807087210 */ /* 0x000fe40007ffe00a */
[----:B------:R-:W-:Y:S02]  /*19d0*/  CS2R R10, SRZ ;  /* 0x00000000000a7805 */ /* 0x000fe4000001ff00 */
[----:B------:R-:W-:Y:S02]  /*19e0*/  SEL R7, RZ, 0x8, P1 ;  /* 0x00000008ff077807 */ /* 0x000fe40000800000 */
[----:B------:R-:W-:Y:S02]  /*19f0*/  SEL R0, R0, RZ, !P0 ;  /* 0x000000ff00007207 */ /* 0x000fe40004000000 */
[----:B------:R-:W-:-:S02]  /*1a00*/  SEL R4, R4, RZ, !P3 ;  /* 0x000000ff04047207 */ /* 0x000fc40005800000 */
[----:B------:R-:W-:Y:S02]  /*1a10*/  SEL R7, R7, RZ, !P5 ;  /* 0x000000ff07077207 */ /* 0x000fe40006800000 */
[----:B------:R-:W-:Y:S02]  /*1a20*/  IADD3 R0, PT, PT, R0, R5, R6 ;  /* 0x0000000500007210 */ /* 0x000fe40007ffe006 */
[----:B------:R-:W-:Y:S01]  /*1a30*/  SEL R43, R4, RZ, !P0 ;  /* 0x000000ff042b7207 */ /* 0x000fe20004000000 */
[----:B------:R-:W-:Y:S01]  /*1a40*/  IMAD.IADD R42, R8, 0x1, R7 ;  /* 0x00000001082a7824 */ /* 0x000fe200078e0207 */
[----:B------:R-:W-:Y:S02]  /*1a50*/  IADD3 R50, P0, PT, R24, UR8, RZ ;  /* 0x0000000818327c10 */ /* 0x000fe4000ff1e0ff */
[----:B------:R-:W-:Y:S02]  /*1a60*/  CS2R R8, SRZ ;  /* 0x0000000000087805 */ /* 0x000fe4000001ff00 */
[----:B------:R-:W-:Y:S01]  /*1a70*/  IADD3 R48, P1, PT, R22, UR10, RZ ;  /* 0x0000000a16307c10 */ /* 0x000fe2000ff3e0ff */
[----:B------:R-:W-:Y:S01]  /*1a80*/  IMAD.IADD R43, R0, 0x1, R43 ;  /* 0x00000001002b7824 */ /* 0x000fe200078e022b */
[----:B------:R-:W-:-:S02]  /*1a90*/  CS2R R6, SRZ ;  /* 0x0000000000067805 */ /* 0x000fc4000001ff00 */
[----:B------:R-:W-:Y:S02]  /*1aa0*/  CS2R R4, SRZ ;  /* 0x0000000000047805 */ /* 0x000fe4000001ff00 */
[----:B------:R-:W-:Y:S02]  /*1ab0*/  IADD3.X R51, PT, PT, R25, UR9, RZ, P0, !PT ;  /* 0x0000000919337c10 */ /* 0x000fe400087fe4ff */
[----:B------:R-:W-:Y:S01]  /*1ac0*/  IADD3.X R49, PT, PT, R23, UR11, RZ, P1, !PT ;  /* 0x0000000b17317c10 */ /* 0x000fe20008ffe4ff */
[----:B--2---:R-:W-:Y:S06]  /*1ad0*/  BRA.U !UP0, `(.L_x_3) ;  /* 0x0000000908e47547 */ /* 0x004fec000b800000 */
[----:B------:R-:W-:Y:S01]  /*1ae0*/  UPRMT UR4, UR4, 0x8880, URZ ;  /* 0x0000888004047896 */ /* 0x000fe200080000ff */
[----:B------:R-:W-:Y:S01]  /*1af0*/  IMAD.SHL.U32 R0, R2, 0x10, RZ ;  /* 0x0000001002007824 */ /* 0x000fe200078e00ff */
[----:B------:R-:W-:Y:S01]  /*1b00*/  UIADD3 UR24, UPT, UPT, UR24, -0x2, URZ ;  /* 0xfffffffe18187890 */ /* 0x000fe2000fffe0ff */
[----:B------:R-:W-:Y:S01]  /*1b10*/  IMAD.U32 R15, RZ, RZ, UR6 ;  /* 0x00000006ff0f7e24 */ /* 0x000fe2000f8e00ff */
[----:B------:R-:W-:Y:S01]  /*1b20*/  ULEA UR5, UR27, UR4, 0x5 ;  /* 0x000000041b057291 */ /* 0x000fe2000f8e28ff */
[----:B------:R-:W-:Y:S01]  /*1b30*/  VIADD R14, R28, 0x10 ;  /* 0x000000101c0e7836 */ /* 0x000fe20000000000 */
[----:B------:R-:W-:Y:S01]  /*1b40*/  ULEA UR4, UR27, UR25, 0x5 ;  /* 0x000000191b047291 */ /* 0x000fe2000f8e28ff */
[----:B------:R-:W-:Y:S01]  /*1b50*/  LOP3.LUT R0, R0, 0x70, RZ, 0xc0, !PT ;  /* 0x0000007000007812 */ /* 0x000fe200078ec0ff */
[----:B------:R-:W-:Y:S01]  /*1b60*/  USHF.L.U32 UR5, UR5, 0x4, URZ ;  /* 0x0000000405057899 */ /* 0x000fe200080006ff */
[----:B------:R-:W-:Y:S01]  /*1b70*/  IADD3 R24, PT, PT, R20, 0x3000, R15 ;  /* 0x0000300014187810 */ /* 0x000fe20007ffe00f */
[----:B------:R-:W-:Y:S01]  /*1b80*/  USHF.L.U32 UR4, UR4, 0x7, URZ ;  /* 0x0000000704047899 */ /* 0x000fe200080006ff */
[----:B------:R-:W-:Y:S01]  /*1b90*/  PRMT R20, R0, 0x6540, R21 ;  /* 0x0000654000147816 */ /* 0x000fe20000000015 */
[----:B------:R-:W-:Y:S01]  /*1ba0*/  ULEA UR5, UR5, UR6, 0x3 ;  /* 0x0000000605057291 */ /* 0x000fe2000f8e18ff */
[--C-:B------:R-:W-:Y:S01]  /*1bb0*/  SHF.R.U32.HI R15, RZ, 0x3, R2.reuse ;  /* 0x00000003ff0f7819 */ /* 0x100fe20000011602 */
[----:B------:R-:W-:Y:S01]  /*1bc0*/  UIADD3 UR23, UPT, UPT, UR6, 0x2000, URZ ;  /* 0x0000200006177890 */ /* 0x000fe2000fffe0ff */
[----:B------:R-:W-:Y:S01]  /*1bd0*/  ISETP.NE.AND P0, PT, RZ, UR24, PT ;  /* 0x00000018ff007c0c */ /* 0x000fe2000bf05270 */
[----:B------:R-:W-:Y:S01]  /*1be0*/  UMOV UR22, 0x2 ;  /* 0x0000000200167882 */ /* 0x000fe20000000000 */
[----:B------:R-:W-:Y:S01]  /*1bf0*/  LOP3.LUT R15, R15, 0x3, RZ, 0xc0, !PT ;  /* 0x000000030f0f7812 */ /* 0x000fe200078ec0ff */
[----:B------:R-:W-:Y:S01]  /*1c00*/  UMOV UR21, 0x2000 ;  /* 0x0000200000157882 */ /* 0x000fe20000000000 */
[----:B------:R-:W1:Y:S01]  /*1c10*/  LDS.128 R24, [R24+UR4] ;  /* 0x0000000418187984 */ /* 0x000e620008000c00 */
[----:B------:R-:W-:Y:S01]  /*1c20*/  ISETP.GE.AND P3, PT, R14, UR17, PT ;  /* 0x000000110e007c0c */ /* 0x000fe2000bf66270 */
[----:B------:R-:W-:Y:S01]  /*1c30*/  UMOV UR37, URZ ;  /* 0x000000ff00257c82 */ /* 0x000fe20008000000 */
[----:B------:R-:W-:Y:S01]  /*1c40*/  LOP3.LUT R2, R15, 0x7, R2, 0x78, !PT ;  /* 0x000000070f027812 */ /* 0x000fe200078e7802 */
[----:B------:R-:W2:Y:S01]  /*1c50*/  LDS.128 R20, [R20+UR5] ;  /* 0x0000000514147984 */ /* 0x000ea20008000c00 */
[----:B------:R-:W-:-:S02]  /*1c60*/  LOP3.LUT R15, R3, 0x300, RZ, 0xc0, !PT ;  /* 0x00000300030f7812 */ /* 0x000fc400078ec0ff */
[----:B------:R-:W-:Y:S02]  /*1c70*/  LOP3.LUT R3, R0, 0x300, R3, 0xf8, !PT ;  /* 0x0000030000037812 */ /* 0x000fe400078ef803 */
[----:B------:R-:W-:Y:S01]  /*1c80*/  SEL R43, R43, RZ, P0 ;  /* 0x000000ff2b2b7207 */ /* 0x000fe20000000000 */
[----:B------:R-:W-:Y:S01]  /*1c90*/  IMAD R2, R2, 0x10, R15 ;  /* 0x0000001002027824 */ /* 0x000fe200078e020f */
[----:B------:R-:W-:Y:S02]  /*1ca0*/  CS2R R14, SRZ ;  /* 0x00000000000e7805 */ /* 0x000fe4000001ff00 */
[----:B------:R-:W-:Y:S02]  /*1cb0*/  SEL R42, R42, RZ, P0 ;  /* 0x000000ff2a2a7207 */ /* 0x000fe40000000000 */
[----:B------:R-:W-:Y:S01]  /*1cc0*/  LOP3.LUT R0, R3, 0x40, RZ, 0x3c, !PT ;  /* 0x0000004003007812 */ /* 0x000fe200078e3cff */
[----:B------:R-:W-:Y:S01]  /*1cd0*/  VIADD R2, R2, UR6 ;  /* 0x0000000602027c36 */ /* 0x000fe20008000000 */
[----:B------:R-:W-:-:S06]  /*1ce0*/  UMOV UR6, 0xffffe000 ;  /* 0xffffe00000067882 */ /* 0x000fcc0000000000 */
.L_x_4:
[C---:B-12--5:R-:W5:Y:S01]  /*1cf0*/  DMMA.8x8x4 R4, R20.reuse, R24, R4 ;  /* 0x000000181404723f */ /* 0x066f620000000004 */
[----:B------:R-:W-:Y:S01]  /*1d00*/  LDS.128 R32, [R3+UR5+0x400] ;  /* 0x0004000503207984 */ /* 0x000fe20008000c00 */
[----:B------:R-:W-:Y:S02]  /*1d10*/  UIADD3 UR37, UPT, UPT, UR37, 0x1, URZ ;  /* 0x0000000125257890 */ /* 0x000fe4000fffe0ff */
[----:B------:R-:W-:Y:S01]  /*1d20*/  IMAD.MOV.U32 R52, RZ, RZ, R50 ;  /* 0x000000ffff347224 */ /* 0x000fe200078e0032 */
[----:B------:R-:W-:Y:S01]  /*1d30*/  UIADD3 UR22, UPT, UPT, UR22, 0x1, URZ ;  /* 0x0000000116167890 */ /* 0x000fe2000fffe0ff */
[----:B------:R-:W-:Y:S01]  /*1d40*/  IMAD.SHL.U32 R50, R42, 0x8, RZ ;  /* 0x000000082a327824 */ /* 0x000fe200078e00ff */
[----:B------:R-:W-:Y:S01]  /*1d50*/  UISETP.NE.AND UP0, UPT, UR37, 0x3, UPT ;  /* 0x000000032500788c */ /* 0x000fe2000bf05270 */
[----:B------:R-:W-:Y:S01]  /*1d60*/  IMAD.MOV.U32 R53, RZ, RZ, R51 ;  /* 0x000000ffff357224 */ /* 0x000fe200078e0033 */
[----:B------:R-:W1:Y:S01]  /*1d70*/  LDS.128 R28, [R2+UR4+0x3400] ;  /* 0x00340004021c7984 */ /* 0x000e620008000c00 */
[----:B------:R-:W-:Y:S01]  /*1d80*/  VIADD R51, R41, UR23 ;  /* 0x0000001729337c36 */ /* 0x000fe20008000000 */
[----:B------:R-:W-:Y:S01]  /*1d90*/  LOP3.LUT P0, RZ, R50, 0x8, RZ, 0xc0, !PT ;  /* 0x0000000832ff7812 */ /* 0x000fe2000780c0ff */
[----:B---3--:R-:W-:Y:S01]  /*1da0*/  VIADD R46, R3, UR5 ;  /* 0x00000005032e7c36 */ /* 0x008fe20008000000 */
[----:B------:R-:W-:Y:S01]  /*1db0*/  USEL UR36, UR6, 0x1000, !UP0 ;  /* 0x0000100006247887 */ /* 0x000fe2000c000000 */
[----:B------:R-:W-:Y:S01]  /*1dc0*/  VIADD R50, R36, UR21 ;  /* 0x0000001524327c36 */ /* 0x000fe20008000000 */
[----:B------:R-:W-:Y:S01]  /*1dd0*/  USEL UR37, UR37, URZ, UP0 ;  /* 0x000000ff25257287 */ /* 0x000fe20008000000 */
[-C--:B------:R-:W5:Y:S01]  /*1de0*/  DMMA.8x8x4 R8, R20, R26.reuse, R8 ;  /* 0x0000001a1408723f */ /* 0x080f620000000008 */
[----:B------:R-:W-:Y:S02]  /*1df0*/  UISETP.NE.AND UP0, UPT, UR22, 0x3, UPT ;  /* 0x000000031600788c */ /* 0x000fe4000bf05270 */
[----:B------:R-:W-:Y:S01]  /*1e00*/  UIADD3 UR34, UPT, UPT, UR24, -0x1, URZ ;  /* 0xffffffff18227890 */ /* 0x000fe2000fffe0ff */
[----:B------:R-:W-:Y:S01]  /*1e10*/  IMAD.SHL.U32 R54, R43, 0x8, RZ ;  /* 0x000000082b367824 */ /* 0x000fe200078e00ff */
[----:B------:R-:W-:Y:S01]  /*1e20*/  USEL UR35, UR6, 0x1000, !UP0 ;  /* 0x0000100006237887 */ /* 0x000fe2000c000000 */
[----:B------:R-:W-:Y:S01]  /*1e30*/  VIADD R45, R2, UR4 ;  /* 0x00000004022d7c36 */ /* 0x000fe20008000000 */
[----:B------:R-:W-:Y:S01]  /*1e40*/  USEL UR22, UR22, URZ, UP0 ;  /* 0x000000ff16167287 */ /* 0x000fe20008000000 */
[----:B------:R-:W-:Y:S01]  /*1e50*/  @!PT LDS RZ, [RZ] ;  /* 0x00000000fffff984 */ /* 0x000fe20000000800 */
[----:B------:R-:W-:Y:S01]  /*1e60*/  @!PT LDS RZ, [RZ] ;  /* 0x00000000fffff984 */ /* 0x000fe20000000800 */
[----:B------:R-:W-:Y:S01]  /*1e70*/  @!PT LDS RZ, [RZ] ;  /* 0x00000000fffff984 */ /* 0x000fe20000000800 */
[----:B------:R2:W-:Y:S01]  /*1e80*/  LDGSTS.E.LTC128B.64 [R51], desc[UR32][R48.64], P0 ;  /* 0x0000000030337fae */ /* 0x0005e200081a1620 */
[----:B------:R-:W-:Y:S01]  /*1e90*/  LOP3.LUT P1, RZ, R54, 0x8, RZ, 0xc0, !PT ;  /* 0x0000000836ff7812 */ /* 0x000fe2000782c0ff */
[----:B------:R-:W-:Y:S01]  /*1ea0*/  VIADD R44, R44, 0x10 ;  /* 0x000000102c2c7836 */ /* 0x000fe20000000000 */
[----:B------:R-:W-:Y:S01]  /*1eb0*/  IADD3 R54, P0, PT, R48, UR14, RZ ;  /* 0x0000000e30367c10 */ /* 0x000fe2000ff1e0ff */
[----:B------:R-:W-:Y:S02]  /*1ec0*/  UISETP.GT.AND UP0, UPT, UR24, -0x1, UPT ;  /* 0xffffffff1800788c */ /* 0x000fe4000bf04270 */
[----:B------:R-:W-:Y:S01]  /*1ed0*/  UIADD3 UR21, UPT, UPT, UR35, UR21, URZ ;  /* 0x0000001523157290 */ /* 0x000fe2000fffe0ff */
[----:B------:R-:W-:Y:S01]  /*1ee0*/  IADD3.X R55, PT, PT, R49, UR15, RZ, P0, !PT ;  /* 0x0000000f31377c10 */ /* 0x000fe200087fe4ff */
[C---:B------:R-:W5:Y:S01]  /*1ef0*/  DMMA.8x8x4 R12, R22.reuse, R26, R12 ;  /* 0x0000001a160c723f */ /* 0x040f62000000000c */
[----:B------:R-:W-:Y:S01]  /*1f00*/  UIADD3 UR23, UPT, UPT, UR35, UR23, URZ ;  /* 0x0000001723177290 */ /* 0x000fe2000fffe0ff */
[----:B------:R-:W-:Y:S04]  /*1f10*/  UMOV UR24, UR34 ;  /* 0x0000002200187c82 */ /* 0x000fe80008000000 */
[----:B------:R-:W-:Y:S10]  /*1f20*/  LDGSTS.E.LTC128B.64 [R50+0x3000], desc[UR32][R52.64], P1 ;  /* 0x0300000034327fae */ /* 0x000ff400089a1620 */
[----:B------:R3:W5:Y:S02]  /*1f30*/  DMMA.8x8x4 R16, R22, R24, R16 ;  /* 0x000000181610723f */ /* 0x0007640000000010 */
[----:B---3--:R-:W-:Y:S02]  /*1f40*/  LDS.128 R20, [R0+UR5+0x800] ;  /* 0x0008000500147984 */ /* 0x008fe40008000c00 */
[----:B--2---:R-:W-:Y:S05]  /*1f50*/  IMAD.SHL.U32 R48, R42, 0x4, RZ ;  /* 0x000000042a307824 */ /* 0x004fea00078e00ff */
[----:B------:R-:W-:Y:S01]  /*1f60*/  LOP3.LUT P0, RZ, R48, 0x8, RZ, 0xc0, !PT ;  /* 0x0000000830ff7812 */ /* 0x000fe2000780c0ff */
[----:B------:R-:W-:Y:S01]  /*1f70*/  IMAD.SHL.U32 R48, R43, 0x4, RZ ;  /* 0x000000042b307824 */ /* 0x000fe200078e00ff */
[----:B------:R-:W2:-:S05]  /*1f80*/  LDS.128 R24, [R2+UR4+0x3800] ;  /* 0x0038000402187984 */ /* 0x000e8a0008000c00 */
[C---:B-1---5:R-:W5:Y:S04]  /*1f90*/  DMMA.8x8x4 R4, R34.reuse, R28, R4 ;  /* 0x0000001c2204723f */ /* 0x062f680000000004 */
[----:B------:R-:W-:Y:S01]  /*1fa0*/  LOP3.LUT P1, RZ, R48, 0x8, RZ, 0xc0, !PT ;  /* 0x0000000830ff7812 */ /* 0x000fe2000782c0ff */
[----:B------:R-:W-:Y:S01]  /*1fb0*/  IMAD.U32 R48, RZ, RZ, UR7 ;  /* 0x00000007ff307e24 */ /* 0x000fe2000f8e00ff */
[----:B------:R-:W-:Y:S01]  /*1fc0*/  @!PT LDS RZ, [RZ] ;  /* 0x00000000fffff984 */ /* 0x000fe20000000800 */
[----:B------:R-:W-:Y:S01]  /*1fd0*/  @!PT LDS RZ, [RZ] ;  /* 0x00000000fffff984 */ /* 0x000fe20000000800 */
[----:B------:R-:W-:Y:S01]  /*1fe0*/  @!PT LDS RZ, [RZ] ;  /* 0x00000000fffff984 */ /* 0x000fe20000000800 */
[----:B------:R-:W-:Y:S01]  /*1ff0*/  LDGSTS.E.LTC128B.64 [R51+0x100], desc[UR32][R54.64], P0 ;  /* 0x0010000036337fae */ /* 0x000fe200081a1620 */
[----:B------:R-:W-:Y:S04]  /*2000*/  IADD3 R56, P0, PT, R52, UR12, RZ ;  /* 0x0000000c34387c10 */ /* 0x000fe8000ff1e0ff */
[----:B------:R-:W-:Y:S05]  /*2010*/  IADD3.X R57, PT, PT, R53, UR13, RZ, P0, !PT ;  /* 0x0000000d35397c10 */ /* 0x000fea00087fe4ff */
[-C--:B------:R-:W5:Y:S01]  /*2020*/  DMMA.8x8x4 R8, R34, R30.reuse, R8 ;  /* 0x0000001e2208723f */ /* 0x080f620000000008 */
[----:B------:R1:W-:Y:S03]  /*2030*/  LDGSTS.E.LTC128B.64 [R50+0x3080], desc[UR32][R52.64+0x80], P1 ;  /* 0x0308008034327fae */ /* 0x0003e600089a1620 */
[----:B------:R-:W-:Y:S04]  /*2040*/  IADD3 R58, P0, PT, R54, UR14, RZ ;  /* 0x0000000e363a7c10 */ /* 0x000fe8000ff1e0ff */
[----:B------:R-:W-:Y:S02]  /*2050*/  IADD3.X R59, PT, PT, R55, UR15, RZ, P0, !PT ;  /* 0x0000000f373b7c10 */ /* 0x000fe400087fe4ff */
[----:B------:R-:W-:Y:S06]  /*2060*/  PLOP3.LUT P0, PT, PT, PT, UP1, 0x40, 0x4 ;  /* 0x000000000004781c */ /* 0x000fec0003f0e818 */
[C---:B------:R-:W5:Y:S04]  /*2070*/  DMMA.8x8x4 R12, R32.reuse, R30, R12 ;  /* 0x0000001e200c723f */ /* 0x040f68000000000c */
[C---:B-1----:R-:W-:Y:S02]  /*2080*/  VIADD R52, R47.reuse, 0x10 ;  /* 0x000000102f347836 */ /* 0x042fe40000000000 */
[----:B------:R-:W-:Y:S10]  /*2090*/  VIADD R53, R47, 0x18 ;  /* 0x000000182f357836 */ /* 0x000ff40000000000 */
[----:B------:R1:W5:Y:S01]  /*20a0*/  DMMA.8x8x4 R16, R32, R28, R16 ;  /* 0x0000001c2010723f */ /* 0x0003620000000010 */
[----:B------:R-:W-:Y:S01]  /*20b0*/  IMAD.U32 R47, RZ, RZ, UR7 ;  /* 0x00000007ff2f7e24 */ /* 0x000fe2000f8e00ff */
[----:B-1----:R-:W-:Y:S01]  /*20c0*/  LDS.128 R32, [R0+UR5+0xc00] ;  /* 0x000c000500207984 */ /* 0x002fe20008000c00 */
[----:B------:R-:W-:Y:S01]  /*20d0*/  ISETP.GE.AND P1, PT, R38, R52, PT ;  /* 0x000000342600720c */ /* 0x000fe20003f26270 */
[----:B------:R-:W-:Y:S01]  /*20e0*/  UIADD3 UR5, UPT, UPT, UR36, UR5, URZ ;  /* 0x0000000524057290 */ /* 0x000fe2000fffe0ff */
[C---:B------:R-:W-:Y:S02]  /*20f0*/  ISETP.LT.AND P2, PT, R52.reuse, UR29, !P4 ;  /* 0x0000001d34007c0c */ /* 0x040fe4000e741270 */
[----:B------:R-:W-:Y:S02]  /*2100*/  SEL R49, RZ, 0x1, !P1 ;  /* 0x00000001ff317807 */ /* 0x000fe40004800000 */
[----:B------:R-:W-:Y:S01]  /*2110*/  ISETP.GE.OR P1, PT, R52, R38, P0 ;  /* 0x000000263400720c */ /* 0x000fe20000726670 */
[----:B------:R-:W1:Y:S01]  /*2120*/  LDS.128 R28, [R2+UR4+0x3c00] ;  /* 0x003c0004021c7984 */ /* 0x000e620008000c00 */
[----:B------:R-:W-:-:S05]  /*2130*/  LOP3.LUT P0, RZ, R48, 0xff, R49, 0xc8, !PT ;  /* 0x000000ff30ff7812 */ /* 0x000fca000780c831 */
[C---:B--2--5:R-:W5:Y:S01]  /*2140*/  DMMA.8x8x4 R4, R20.reuse, R24, R4 ;  /* 0x000000181404723f */ /* 0x064f620000000004 */
[----:B------:R-:W-:Y:S01]  /*2150*/  UIADD3 UR4, UPT, UPT, UR36, UR4, URZ ;  /* 0x0000000424047290 */ /* 0x000fe2000fffe0ff */
[----:B------:R-:W-:Y:S02]  /*2160*/  PLOP3.LUT P2, PT, P0, P2, P1, 0x80, 0x0 ;  /* 0x000000000000781c */ /* 0x000fe40000745010 */
[----:B------:R-:W-:Y:S02]  /*2170*/  ISETP.GE.AND P0, PT, R37, R52, PT ;  /* 0x000000342500720c */ /* 0x000fe40003f06270 */
[----:B------:R-:W-:Y:S02]  /*2180*/  ISETP.GE.AND P1, PT, R52, R37, PT ;  /* 0x000000253400720c */ /* 0x000fe40003f26270 */
[----:B------:R-:W-:Y:S04]  /*2190*/  SEL R49, RZ, 0x1, !P0 ;  /* 0x00000001ff317807 */ /* 0x000fe80004000000 */
[----:B------:R-:W-:Y:S04]  /*21a0*/  LOP3.LUT P0, RZ, R48, 0xff, R49, 0xc8, !PT ;  /* 0x000000ff30ff7812 */ /* 0x000fe8000780c831 */
[-C--:B------:R-:W5:Y:S01]  /*21b0*/  DMMA.8x8x4 R8, R20, R26.reuse, R8 ;  /* 0x0000001a1408723f */ /* 0x080f620000000008 */
[----:B------:R-:W-:Y:S02]  /*21c0*/  SEL R48, RZ, 0x2, !P0 ;  /* 0x00000002ff307807 */ /* 0x000fe40004000000 */
[----:B------:R-:W-:Y:S04]  /*21d0*/  PLOP3.LUT P0, PT, PT, PT, UP1, 0x40, 0x4 ;  /* 0x000000000004781c */ /* 0x000fe80003f0e818 */
[----:B------:R-:W-:Y:S02]  /*21e0*/  @!P1 SEL R48, R48, RZ, P0 ;  /* 0x000000ff30309207 */ /* 0x000fe40000000000 */
[-C--:B------:R-:W-:Y:S02]  /*21f0*/  ISETP.GE.AND P0, PT, R38, R53.reuse, PT ;  /* 0x000000352600720c */ /* 0x080fe40003f06270 */
[----:B------:R-:W-:Y:S02]  /*2200*/  ISETP.GE.AND P1, PT, R53, R38, PT ;  /* 0x000000263500720c */ /* 0x000fe40003f26270 */
[----:B------:R-:W-:Y:S02]  /*2210*/  SEL R54, RZ, 0x1, !P0 ;  /* 0x00000001ff367807 */ /* 0x000fe40004000000 */
[----:B------:R-:W-:Y:S01]  /*2220*/  SEL R48, R48, RZ, !P3 ;  /* 0x000000ff30307207 */ /* 0x000fe20005800000 */
[C---:B------:R-:W5:Y:S03]  /*2230*/  DMMA.8x8x4 R12, R22.reuse, R26, R12 ;  /* 0x0000001a160c723f */ /* 0x040f66000000000c */
[----:B------:R-:W-:Y:S04]  /*2240*/  LOP3.LUT P0, RZ, R47, 0xff, R54, 0xc8, !PT ;  /* 0x000000ff2fff7812 */ /* 0x000fe8000780c836 */
[----:B------:R-:W-:Y:S02]  /*2250*/  SEL R49, RZ, 0x4, !P0 ;  /* 0x00000004ff317807 */ /* 0x000fe40004000000 */
[----:B------:R-:W-:Y:S04]  /*2260*/  PLOP3.LUT P0, PT, PT, PT, UP1, 0x40, 0x4 ;  /* 0x000000000004781c */ /* 0x000fe80003f0e818 */
[----:B------:R-:W-:Y:S02]  /*2270*/  @!P1 SEL R49, R49, RZ, P0 ;  /* 0x000000ff31319207 */ /* 0x000fe40000000000 */
[----:B------:R-:W-:Y:S01]  /*2280*/  ISETP.GE.AND P0, PT, R37, R53, PT ;  /* 0x000000352500720c */ /* 0x000fe20003f06270 */
[----:B------:R-:W5:Y:S03]  /*2290*/  DMMA.8x8x4 R16, R22, R24, R16 ;  /* 0x000000181610723f */ /* 0x000f660000000010 */
[----:B------:R-:W-:Y:S02]  /*22a0*/  ISETP.GE.AND P1, PT, R53, R37, PT ;  /* 0x000000253500720c */ /* 0x000fe40003f26270 */
[----:B------:R-:W-:Y:S02]  /*22b0*/  SEL R54, RZ, 0x1, !P0 ;  /* 0x00000001ff367807 */ /* 0x000fe40004000000 */
[----:B------:R-:W-:Y:S02]  /*22c0*/  SEL R49, R49, RZ, !P4 ;  /* 0x000000ff31317207 */ /* 0x000fe40006000000 */
[----:B------:R-:W-:Y:S01]  /*22d0*/  LOP3.LUT P0, RZ, R47, 0xff, R54, 0xc8, !PT ;  /* 0x000000ff2fff7812 */ /* 0x000fe2000780c836 */
[----:B------:R-:W-:-:S06]  /*22e0*/  IMAD.SHL.U32 R54, R42, 0x2, RZ ;  /* 0x000000022a367824 */ /* 0x000fcc00078e00ff */
[C---:B-1---5:R3:W5:Y:S01]  /*22f0*/  DMMA.8x8x4 R4, R34.reuse, R28, R4 ;  /* 0x0000001c2204723f */ /* 0x0627620000000004 */
[----:B------:R-:W-:Y:S02]  /*2300*/  SEL R47, RZ, 0x8, !P0 ;  /* 0x00000008ff2f7807 */ /* 0x000fe40004000000 */
[----:B------:R-:W-:Y:S04]  /*2310*/  PLOP3.LUT P0, PT, PT, PT, UP1, 0x40, 0x4 ;  /* 0x000000000004781c */ /* 0x000fe80003f0e818 */
[----:B------:R-:W-:Y:S02]  /*2320*/  @!P1 SEL R47, R47, RZ, P0 ;  /* 0x000000ff2f2f9207 */ /* 0x000fe40000000000 */
[----:B------:R-:W-:Y:S01]  /*2330*/  LOP3.LUT P0, RZ, R54, 0x8, RZ, 0xc0, !PT ;  /* 0x0000000836ff7812 */ /* 0x000fe2000780c0ff */
[----:B------:R-:W-:Y:S01]  /*2340*/  IMAD.SHL.U32 R54, R43, 0x2, RZ ;  /* 0x000000022b367824 */ /* 0x000fe200078e00ff */
[----:B------:R-:W-:Y:S05]  /*2350*/  ISETP.GE.AND P1, PT, R44, UR29, PT ;  /* 0x0000001d2c007c0c */ /* 0x000fea000bf26270 */
[-C--:B------:R3:W5:Y:S06]  /*2360*/  DMMA.8x8x4 R8, R34, R30.reuse, R8 ;  /* 0x0000001e2208723f */ /* 0x08076c0000000008 */
[----:B------:R-:W-:Y:S01]  /*2370*/  @!PT LDS RZ, [RZ] ;  /* 0x00000000fffff984 */ /* 0x000fe20000000800 */
[----:B------:R-:W-:Y:S01]  /*2380*/  @!PT LDS RZ, [RZ] ;  /* 0x00000000fffff984 */ /* 0x000fe20000000800 */
[----:B------:R-:W-:Y:S01]  /*2390*/  @!PT LDS RZ, [RZ] ;  /* 0x00000000fffff984 */ /* 0x000fe20000000800 */
[----:B------:R-:W-:Y:S01]  /*23a0*/  LDGSTS.E.LTC128B.64 [R51+0x200], desc[UR32][R58.64], P0 ;  /* 0x002000003a337fae */ /* 0x000fe200081a1620 */
[----:B------:R-:W-:Y:S04]  /*23b0*/  IADD3 R60, P0, PT, R58, UR14, RZ ;  /* 0x0000000e3a3c7c10 */ /* 0x000fe8000ff1e0ff */
[----:B------:R-:W-:Y:S02]  /*23c0*/  IADD3.X R61, PT, PT, R59, UR15, RZ, P0, !PT ;  /* 0x0000000f3b3d7c10 */ /* 0x000fe400087fe4ff */
[----:B------:R-:W-:Y:S03]  /*23d0*/  LOP3.LUT P0, RZ, R54, 0x8, RZ, 0xc0, !PT ;  /* 0x0000000836ff7812 */ /* 0x000fe6000780c0ff */
[C---:B------:R3:W5:Y:S10]  /*23e0*/  DMMA.8x8x4 R12, R32.reuse, R30, R12 ;  /* 0x0000001e200c723f */ /* 0x040774000000000c */
[----:B------:R-:W-:Y:S01]  /*23f0*/  LDGSTS.E.LTC128B.64 [R50+0x3800], desc[UR32][R56.64], P0 ;  /* 0x0380000038327fae */ /* 0x000fe200081a1620 */
[----:B------:R-:W-:Y:S05]  /*2400*/  LOP3.LUT P0, RZ, R42, 0x8, RZ, 0xc0, !PT ;  /* 0x000000082aff7812 */ /* 0x000fea000780c0ff */
[----:B------:R3:W5:Y:S08]  /*2410*/  DMMA.8x8x4 R16, R32, R28, R16 ;  /* 0x0000001c2010723f */ /* 0x0007700000000010 */
[----:B---3--:R3:W-:Y:S01]  /*2420*/  LDGSTS.E.LTC128B.64 [R51+0x300], desc[UR32][R60.64], P0 ;  /* 0x003000003c337fae */ /* 0x0087e200081a1620 */
[----:B------:R-:W-:Y:S02]  /*2430*/  LOP3.LUT P0, RZ, R43, 0x8, RZ, 0xc0, !PT ;  /* 0x000000082bff7812 */ /* 0x000fe4000780c0ff */
[----:B------:R-:W-:Y:S02]  /*2440*/  SEL R43, RZ, 0x1, !P2 ;  /* 0x00000001ff2b7807 */ /* 0x000fe40005000000 */
[----:B------:R-:W-:Y:S09]  /*2450*/  ISETP.GE.AND P2, PT, R39, UR16, PT ;  /* 0x0000001027007c0c */ /* 0x000ff2000bf46270 */
[----:B------:R1:W-:Y:S01]  /*2460*/  LDGSTS.E.LTC128B.64 [R50+0x3880], desc[UR32][R56.64+0x80], P0 ;  /* 0x0388008038327fae */ /* 0x0003e200081a1620 */
[----:B------:R-:W-:Y:S04]  /*2470*/  ISETP.LT.AND P0, PT, R40, UR16, !P1 ;  /* 0x0000001028007c0c */ /* 0x000fe8000cf01270 */
[----:B------:R-:W-:Y:S01]  /*2480*/  SEL R42, RZ, 0x1, !P0 ;  /* 0x00000001ff2a7807 */ /* 0x000fe20004000000 */
[----:B------:R-:W0:Y:S01]  /*2490*/  LDGDEPBAR ;  /* 0x00000000000079af */ /* 0x000e220000000000 */
[----:B------:R-:W-:Y:S04]  /*24a0*/  ISETP.GE.AND P0, PT, R52, UR29, PT ;  /* 0x0000001d34007c0c */ /* 0x000fe8000bf06270 */
[----:B------:R-:W-:Y:S02]  /*24b0*/  SEL R48, R48, RZ, !P0 ;  /* 0x000000ff30307207 */ /* 0x000fe40004000000 */
[----:B------:R-:W-:Y:S02]  /*24c0*/  ISETP.GE.AND P0, PT, R53, UR29, PT ;  /* 0x0000001d35007c0c */ /* 0x000fe4000bf06270 */
[----:B------:R-:W-:Y:S02]  /*24d0*/  SEL R53, RZ, 0x2, P1 ;  /* 0x00000002ff357807 */ /* 0x000fe40000800000 */
[----:B------:R-:W-:Y:S02]  /*24e0*/  SEL R49, R49, RZ, !P0 ;  /* 0x000000ff31317207 */ /* 0x000fe40004000000 */
[----:B---3--:R-:W-:Y:S02]  /*24f0*/  SEL R51, RZ, 0x4, P1 ;  /* 0x00000004ff337807 */ /* 0x008fe40000800000 */
[----:B------:R-:W-:Y:S02]  /*2500*/  IADD3 R43, PT, PT, R49, R48, R43 ;  /* 0x00000030312b7210 */ /* 0x000fe40007ffe02b */
[----:B------:R-:W-:Y:S02]  /*2510*/  SEL R51, R51, RZ, !P6 ;  /* 0x000000ff33337207 */ /* 0x000fe40007000000 */
[----:B------:R-:W-:Y:S02]  /*2520*/  SEL R49, RZ, 0x8, P1 ;  /* 0x00000008ff317807 */ /* 0x000fe40000800000 */
[----:B-1----:R-:W-:Y:S02]  /*2530*/  SEL R50, R53, RZ, !P2 ;  /* 0x000000ff35327207 */ /* 0x002fe40005000000 */
[----:B------:R-:W-:Y:S01]  /*2540*/  SEL R48, R47, RZ, !P3 ;  /* 0x000000ff2f307207 */ /* 0x000fe20005800000 */
[----:B------:R-:W-:Y:S04]  /*2550*/  DEPBAR.LE SB0, 0x1 ;  /* 0x000080400000791a */ /* 0x000fe80000000000 */
[----:B------:R-:W-:Y:S01]  /*2560*/  BAR.SYNC.DEFER_BLOCKING 0x0 ;  /* 0x0000000000007b1d */ /* 0x000fe20000010000 */
[----:B------:R-:W-:Y:S02]  /*2570*/  IADD3 R42, PT, PT, R51, R50, R42 ;  /* 0x00000032332a7210 */ /* 0x000fe40007ffe02a */
[----:B------:R-:W-:Y:S02]  /*2580*/  SEL R47, R49, RZ, !P5 ;  /* 0x000000ff312f7207 */ /* 0x000fe40006800000 */
[----:B------:R-:W-:Y:S02]  /*2590*/  SEL R48, R48, RZ, !P0 ;  /* 0x000000ff30307207 */ /* 0x000fe40004000000 */
[----:B------:R-:W-:Y:S01]  /*25a0*/  IADD3 R50, P0, PT, R56, UR8, RZ ;  /* 0x0000000838327c10 */ /* 0x000fe2000ff1e0ff */
[----:B------:R-:W-:Y:S02]  /*25b0*/  IMAD.IADD R42, R42, 0x1, R47 ;  /* 0x000000012a2a7824 */ /* 0x000fe400078e022f */
[----:B------:R-:W-:Y:S01]  /*25c0*/  IMAD.IADD R43, R43, 0x1, R48 ;  /* 0x000000012b2b7824 */ /* 0x000fe200078e0230 */
[----:B------:R-:W-:Y:S01]  /*25d0*/  IADD3.X R51, PT, PT, R57, UR9, RZ, P0, !PT ;  /* 0x0000000939337c10 */ /* 0x000fe200087fe4ff */
[----:B------:R-:W-:Y:S01]  /*25e0*/  IMAD.MOV.U32 R47, RZ, RZ, R52 ;  /* 0x000000ffff2f7224 */ /* 0x000fe200078e0034 */
[----:B------:R-:W-:Y:S02]  /*25f0*/  IADD3 R48, P1, PT, R60, UR10, RZ ;  /* 0x0000000a3c307c10 */ /* 0x000fe4000ff3e0ff */
[----:B------:R-:W-:Y:S02]  /*2600*/  ISETP.NE.AND P0, PT, RZ, UR34, PT ;  /* 0x00000022ff007c0c */ /* 0x000fe4000bf05270 */
[----:B------:R-:W-:Y:S02]  /*2610*/  IADD3.X R49, PT, PT, R61, UR11, RZ, P1, !PT ;  /* 0x0000000b3d317c10 */ /* 0x000fe40008ffe4ff */
[----:B------:R-:W-:Y:S02]  /*2620*/  SEL R42, R42, RZ, P0 ;  /* 0x000000ff2a2a7207 */ /* 0x000fe40000000000 */
[----:B------:R-:W-:Y:S01]  /*2630*/  SEL R43, R43, RZ, P0 ;  /* 0x000000ff2b2b7207 */ /* 0x000fe20000000000 */
[----:B------:R3:W1:Y:S08]  /*2640*/  LDS.128 R20, [R46+UR36] ;  /* 0x000000242e147984 */ /* 0x0006700008000c00 */
[----:B------:R3:W1:Y:S01]  /*2650*/  LDS.128 R24, [R45+UR36+0x3000] ;  /* 0x003000242d187984 */ /* 0x0006620008000c00 */
[----:B------:R-:W-:Y:S08]  /*2660*/  BRA.U UP0, `(.L_x_4) ;  /* 0xfffffff500a07547 */ /* 0x000ff0000b83ffff */
.L_x_3:
[----:B------:R-:W0:Y:S01]  /*2670*/  LDGDEPBAR ;  /* 0x00000000000079af */ /* 0x000e220000000000 */
[----:B------:R-:W2:Y:S03]  /*2680*/  LDCU.64 UR4, c[0x0][0x450] ;  /* 0x00008a00ff0477ac */ /* 0x000ea60008000a00 */
[----:B------:R-:W0:Y:S01]  /*2690*/  LDGDEPBAR ;  /* 0x00000000000079af */ /* 0x000e220000000000 */
[----:B--2---:R-:W-:-:S04]  /*26a0*/  UISETP.NE.U32.AND UP0, UPT, UR4, URZ, UPT ;  /* 0x000000ff0400728c */ /* 0x004fc8000bf05070 */
[----:B------:R-:W-:Y:S01]  /*26b0*/  UISETP.NE.AND.EX UP0, UPT, UR5, URZ, UPT, UP0 ;  /* 0x000000ff0500728c */ /* 0x000fe2000bf05300 */
[----:B------:R-:W-:-:S04]  /*26c0*/  DEPBAR.LE SB0, 0x0 ;  /* 0x000080000000791a */ /* 0x000fc80000000000 */
[----:B------:R-:W-:Y:S06]  /*26d0*/  BAR.SYNC.DEFER_BLOCKING 0x0 ;  /* 0x0000000000007b1d */ /* 0x000fec0000010000 */
[----:B------:R-:W-:Y:S05]  /*26e0*/  BRA.U !UP0, `(.L_x_5) ;  /* 0x00000001081c7547 */ /* 0x000fea000b800000 */
[----:B------:R-:W2:Y:S02]  /*26f0*/  LDC.64 R36, c[0x0][0x450] ;  /* 0x00011400ff247b82 */ /* 0x000ea40000000a00 */
[----:B--2---:R-:W2:Y:S02]  /*2700*/  LDG.E.64 R36, desc[UR32][R36.64] ;  /* 0x0000002024247981 */ /* 0x004ea4000c1e1b00 */
[----:B--2---:R-:W-:-:S04]  /*2710*/  ISETP.NE.U32.AND P0, PT, R36, RZ, PT ;  /* 0x000000ff2400720c */ /* 0x004fc80003f05070 */
[----:B------:R-:W-:-:S13]  /*2720*/  ISETP.NE.AND.EX P0, PT, R37, RZ, PT, P0 ;  /* 0x000000ff2500720c */ /* 0x000fda0003f05300 */
[----:B------:R-:W-:Y:S05]  /*2730*/  @!P0 BRA `(.L_x_5) ;  /* 0x0000000000088947 */ /* 0x000fea0003800000 */
[----:B------:R-:W4:Y:S01]  /*2740*/  LD.E.64 R36, desc[UR32][R36.64] ;  /* 0x0000002024247980 */ /* 0x000f22000c101b00 */
[----:B------:R-:W-:Y:S05]  /*2750*/  BRA `(.L_x_6) ;  /* 0x0000000000287947 */ /* 0x000fea0003800000 */
.L_x_5:
[----:B------:R-:W2:Y:S02]  /*2760*/  LDCU.64 UR4, c[0x0][0x440] ;  /* 0x00008800ff0477ac */ /* 0x000ea40008000a00 */
[----:B--2---:R-:W-:-:S04]  /*2770*/  UISETP.NE.U32.AND UP0, UPT, UR4, URZ, UPT ;  /* 0x000000ff0400728c */ /* 0x004fc8000bf05070 */
[----:B------:R-:W-:-:S09]  /*2780*/  UISETP.NE.AND.EX UP0, UPT, UR5, URZ, UPT, UP0 ;  /* 0x000000ff0500728c */ /* 0x000fd2000bf05300 */
[----:B------:R-:W-:Y:S05]  /*2790*/  BRA.U !UP0, `(.L_x_7) ;  /* 0x00000001080c7547 */ /* 0x000fea000b800000 */
[----:B------:R-:W2:Y:S02]  /*27a0*/  LDC.64 R36, c[0x0][0x440] ;  /* 0x00011000ff247b82 */ /* 0x000ea40000000a00 */
[----:B--2---:R-:W4:Y:S01]  /*27b0*/  LDG.E.64 R36, desc[UR32][R36.64] ;  /* 0x0000002024247981 */ /* 0x004f22000c1e1b00 */
[----:B------:R-:W-:Y:S05]  /*27c0*/  BRA `(.L_x_6) ;  /* 0x00000000000c7947 */ /* 0x000fea0003800000 */
.L_x_7:
[----:B------:R-:W2:Y:S02]  /*27d0*/  LDCU.64 UR4, c[0x0][0x430] ;  /* 0x00008600ff0477ac */ /* 0x000ea40008000a00 */
[----:B--2---:R-:W-:Y:S02]  /*27e0*/  MOV R36, UR4 ;  /* 0x0000000400247c02 */ /* 0x004fe40008000f00 */
[----:B------:R-:W-:-:S07]  /*27f0*/  MOV R37, UR5 ;  /* 0x0000000500257c02 */ /* 0x000fce0008000f00 */
.L_x_6:
[----:B------:R-:W2:Y:S02]  /*2800*/  LDCU.64 UR4, c[0x0][0x458] ;  /* 0x00008b00ff0477ac */ /* 0x000ea40008000a00 */
[----:B--2---:R-:W-:-:S04]  /*2810*/  UISETP.NE.U32.AND UP0, UPT, UR4, URZ, UPT ;  /* 0x000000ff0400728c */ /* 0x004fc8000bf05070 */
[----:B------:R-:W-:-:S09]  /*2820*/  UISETP.NE.AND.EX UP0, UPT, UR5, URZ, UPT, UP0 ;  /* 0x000000ff0500728c */ /* 0x000fd2000bf05300 */
        /* <DEDUP_REMOVED lines=8> */
.L_x_8:
[----:B------:R-:W2:Y:S02]  /*28b0*/  LDCU.64 UR4, c[0x0][0x448] ;  /* 0x00008900ff0477ac */ /* 0x000ea40008000a00 */
[----:B--2---:R-:W-:-:S04]  /*28c0*/  UISETP.NE.U32.AND UP0, UPT, UR4, URZ, UPT ;  /* 0x000000ff0400728c */ /* 0x004fc8000bf05070 */
[----:B------:R-:W-:-:S09]  /*28d0*/  UISETP.NE.AND.EX UP0, UPT, UR5, URZ, UPT, UP0 ;  /* 0x000000ff0500728c */ /* 0x000fd2000bf05300 */
[----:B------:R-:W-:Y:S05]  /*28e0*/  BRA.U !UP0, `(.L_x_10) ;  /* 0x00000001080c7547 */ /* 0x000fea000b800000 */
[----:B------:R-:W2:Y:S02]  /*28f0*/  LDC.64 R30, c[0x0][0x448] ;  /* 0x00011200ff1e7b82 */ /* 0x000ea40000000a00 */
[----:B--2---:R-:W4:Y:S01]  /*2900*/  LDG.E.64 R30, desc[UR32][R30.64] ;  /* 0x000000201e1e7981 */ /* 0x004f22000c1e1b00 */
[----:B------:R-:W-:Y:S05]  /*2910*/  BRA `(.L_x_9) ;  /* 0x00000000000c7947 */ /* 0x000fea0003800000 */
.L_x_10:
[----:B------:R-:W2:Y:S02]  /*2920*/  LDCU.64 UR4, c[0x0][0x438] ;  /* 0x00008700ff0477ac */ /* 0x000ea40008000a00 */
[----:B--2---:R-:W-:Y:S02]  /*2930*/  MOV R30, UR4 ;  /* 0x00000004001e7c02 */ /* 0x004fe40008000f00 */
[----:B------:R-:W-:-:S07]  /*2940*/  MOV R31, UR5 ;  /* 0x00000005001f7c02 */ /* 0x000fce0008000f00 */
.L_x_9:
[----:B------:R-:W2:Y:S01]  /*2950*/  S2R R0, SR_TID.X ;  /* 0x0000000000007919 */ /* 0x000ea20000002100 */
[----:B------:R-:W3:Y:S01]  /*2960*/  LDCU.64 UR4, c[0x0][0x480] ;  /* 0x00009000ff0477ac */ /* 0x000ee20008000a00 */
[----:B-1----:R-:W-:Y:S01]  /*2970*/  MOV R22, 0xffffffff ;  /* 0xffffffff00167802 */ /* 0x002fe20000000f00 */
[----:B------:R-:W1:Y:S01]  /*2980*/  LDCU.64 UR6, c[0x0][0x4a0] ;  /* 0x00009400ff0677ac */ /* 0x000e620008000a00 */
[----:B------:R-:W-:Y:S02]  /*2990*/  UISETP.GT.AND UP0, UPT, UR18, 0x1, UPT ;  /* 0x000000011200788c */ /* 0x000fe4000bf04270 */
[----:B------:R-:W-:Y:S02]  /*29a0*/  UIMAD UR19, UR30, UR19, UR31 ;  /* 0x000000131e1372a4 */ /* 0x000fe4000f8e021f */
[----:B------:R-:W-:Y:S01]  /*29b0*/  UPLOP3.LUT UP1, UPT, UPT, UPT, UPT, 0x40, 0x4 ;  /* 0x000000000004789c */ /* 0x000fe20003f2e870 */
[----:B---3--:R-:W-:Y:S02]  /*29c0*/  MOV R2, UR4 ;  /* 0x0000000400027c02 */ /* 0x008fe40008000f00 */
[----:B------:R-:W-:Y:S01]  /*29d0*/  MOV R3, UR5 ;  /* 0x0000000500037c02 */ /* 0x000fe20008000f00 */
[----:B-1----:R-:W-:Y:S01]  /*29e0*/  UIMAD.WIDE UR6, UR19, 0x4, UR6 ;  /* 0x00000004130678a5 */ /* 0x002fe2000f8e0206 */
[----:B------:R-:W-:Y:S11]  /*29f0*/  BRA.U UP0, `(.L_x_11) ;  /* 0x00000001006c7547 */ /* 0x000ff6000b800000 */
[----:B------:R-:W-:-:S04]  /*2a00*/  UISETP.LT.U32.AND UP0, UPT, UR18, 0x2, UPT ;  /* 0x000000021200788c */ /* 0x000fc8000bf01070 */
[----:B------:R-:W-:-:S04]  /*2a10*/  USEL UR4, UR18, 0x2, UP0 ;  /* 0x0000000212047887 */ /* 0x000fc80008000000 */
[----:B------:R-:W-:-:S12]  /*2a20*/  USHF.L.U32 UR4, UR4, 0x2, URZ ;  /* 0x0000000204047899 */ /* 0x000fd800080006ff */
[----:B------:R-:W1:Y:S02]  /*2a30*/  LDCU UR4, c[0x2][UR4] ;  /* 0x00800000040477ac */ /* 0x000e640008000800 */
[----:B-1----:R-:W-:-:S10]  /*2a40*/  USHF.R.S32.HI UR5, URZ, 0x1f, UR4 ;  /* 0x0000001fff057899 */ /* 0x002fd40008011404 */
.L_x_21:
[----:B------:R-:W-:Y:S05]  /*2a50*/  BRXU UR4 -0x2a60                                               (*"BRANCH_TARGETS .L_x_22,.L_x_23,.L_x_12"*) ;  /* 0xffffffd404687958 */ /* 0x000fea000b83ffff */
.L_x_23:
[----:B------:R-:W1:Y:S08]  /*2a60*/  LDC.64 R20, c[0x0][0x498] ;  /* 0x00012600ff147b82 */ /* 0x000e700000000a00 */
[----:B------:R-:W3:Y:S01]  /*2a70*/  LDC.64 R2, c[0x0][0x480] ;  /* 0x00012000ff027b82 */ /* 0x000ee20000000a00 */
[----:B-1----:R-:W-:-:S04]  /*2a80*/  IMAD.WIDE.U32 R24, R20, UR20, RZ ;  /* 0x0000001414187c25 */ /* 0x002fc8000f8e00ff */
[----:B------:R-:W-:Y:S01]  /*2a90*/  IMAD R20, R21, UR20, R25 ;  /* 0x0000001415147c24 */ /* 0x000fe2000f8e0219 */
[----:B---3--:R-:W-:-:S04]  /*2aa0*/  LEA R2, P0, R24, R2, 0x3 ;  /* 0x0000000218027211 */ /* 0x008fc800078018ff */
[----:B------:R-:W-:Y:S01]  /*2ab0*/  LEA.HI.X R3, R24, R3, R20, 0x3, P0 ;  /* 0x0000000318037211 */ /* 0x000fe200000f1c14 */
[----:B------:R-:W-:Y:S08]  /*2ac0*/  BRA `(.L_x_12) ;  /* 0x0000000000847947 */ /* 0x000ff00003800000 */
.L_x_22:
[----:B------:R-:W1:Y:S01]  /*2ad0*/  LDCU UR4, c[0x0][0x394] ;  /* 0x00007280ff0477ac */ /* 0x000e620008000800 */
[----:B------:R-:W-:Y:S02]  /*2ae0*/  UPLOP3.LUT UP1, UPT, UPT, UPT, UPT, 0x80, 0x8 ;  /* 0x000000000008789c */ /* 0x000fe40003f2f070 */
[----:B-1----:R-:W-:-:S09]  /*2af0*/  UISETP.GE.AND UP0, UPT, UR4, 0x2, UPT ;  /* 0x000000020400788c */ /* 0x002fd2000bf06270 */
[----:B------:R-:W-:Y:S05]  /*2b00*/  BRA.U !UP0, `(.L_x_12) ;  /* 0x0000000108747547 */ /* 0x000fea000b800000 */
[----:B--2---:R-:W-:Y:S01]  /*2b10*/  ISETP.NE.AND P0, PT, R0, RZ, PT ;  /* 0x000000ff0000720c */ /* 0x004fe20003f05270 */
[----:B------:R-:W-:Y:S02]  /*2b20*/  IMAD.MOV.U32 R22, RZ, RZ, -0x1 ;  /* 0xffffffffff167424 */ /* 0x000fe400078e00ff */
[----:B------:R-:W-:Y:S02]  /*2b30*/  IMAD.U32 R20, RZ, RZ, UR6 ;  /* 0x00000006ff147e24 */ /* 0x000fe4000f8e00ff */
[----:B------:R-:W-:-:S08]  /*2b40*/  IMAD.U32 R21, RZ, RZ, UR7 ;  /* 0x00000007ff157e24 */ /* 0x000fd0000f8e00ff */
[----:B------:R1:W2:Y:S04]  /*2b50*/  @!P0 LDG.E.STRONG.GPU R22, desc[UR32][R20.64] ;  /* 0x0000002014168981 */ /* 0x0002a8000c1ef900 */
[----:B--2---:R-:W-:Y:S01]  /*2b60*/  @!P0 CCTL.IVALL ;  /* 0x00000000ff00898f */ /* 0x004fe20002000000 */
[----:B------:R-:W-:-:S04]  /*2b70*/  ISETP.NE.AND P0, PT, RZ, UR20, PT ;  /* 0x00000014ff007c0c */ /* 0x000fc8000bf05270 */
[----:B----4-:R-:W-:Y:S02]  /*2b80*/  FSEL R30, R30, RZ, !P0 ;  /* 0x000000ff1e1e7208 */ /* 0x010fe40004000000 */
[----:B------:R-:W-:Y:S01]  /*2b90*/  FSEL R31, R31, 1.875, !P0 ;  /* 0x3ff000001f1f7808 */ /* 0x000fe20004000000 */
[----:B------:R-:W-:Y:S06]  /*2ba0*/  BRA `(.L_x_12) ;  /* 0x00000000004c7947 */ /* 0x000fec0003800000 */
.L_x_11:
[----:B------:R-:W-:Y:S01]  /*2bb0*/  IMAD.MOV.U32 R21, RZ, RZ, -0x2 ;  /* 0xfffffffeff157424 */ /* 0x000fe200078e00ff */
[----:B------:R-:W-:-:S04]  /*2bc0*/  MOV R20, UR18 ;  /* 0x0000001200147c02 */ /* 0x000fc80008000f00 */
[----:B------:R-:W-:-:S05]  /*2bd0*/  VIADDMNMX.U32 R20, R21, R20, 0x2, PT ;  /* 0x0000000215147446 */ /* 0x000fca0003800014 */
[----:B------:R-:W-:-:S04]  /*2be0*/  IMAD.SHL.U32 R20, R20, 0x4, RZ ;  /* 0x0000000414147824 */ /* 0x000fc800078e00ff */
[----:B------:R-:W1:Y:S02]  /*2bf0*/  LDC R24, c[0x2][R20+0xc] ;  /* 0x0080030014187b82 */ /* 0x000e640000000800 */
[----:B-1----:R-:W-:-:S04]  /*2c00*/  SHF.R.S32.HI R25, RZ, 0x1f, R24 ;  /* 0x0000001fff197819 */ /* 0x002fc80000011418 */
.L_x_25:
[----:B------:R-:W-:Y:S05]  /*2c10*/  BRX R24 -0x2c20                                                (*"BRANCH_TARGETS .L_x_26,.L_x_27,.L_x_12"*) ;  /* 0xffffffd018f87949 */ /* 0x000fea000383ffff */
.L_x_27:
[----:B------:R-:W1:Y:S02]  /*2c20*/  LDCU.64 UR4, c[0x0][0x480] ;  /* 0x00009000ff0477ac */ /* 0x000e640008000a00 */
[----:B-1----:R-:W-:-:S06]  /*2c30*/  UIMAD.WIDE.U32 UR4, UR20, 0x8, UR4 ;  /* 0x00000008140478a5 */ /* 0x002fcc000f8e0004 */
[----:B------:R-:W-:Y:S02]  /*2c40*/  MOV R2, UR4 ;  /* 0x0000000400027c02 */ /* 0x000fe40008000f00 */
[----:B------:R-:W-:-:S06]  /*2c50*/  MOV R3, UR5 ;  /* 0x0000000500037c02 */ /* 0x000fcc0008000f00 */
[----:B------:R-:W4:Y:S01]  /*2c60*/  LDG.E.64 R2, desc[UR32][R2.64] ;  /* 0x0000002002027981 */ /* 0x000f22000c1e1b00 */
[----:B------:R-:W-:Y:S05]  /*2c70*/  BRA `(.L_x_12) ;  /* 0x0000000000187947 */ /* 0x000fea0003800000 */
.L_x_26:
[----:B------:R-:W1:Y:S08]  /*2c80*/  LDC.64 R20, c[0x0][0x498] ;  /* 0x00012600ff147b82 */ /* 0x000e700000000a00 */
[----:B------:R-:W3:Y:S01]  /*2c90*/  LDC.64 R2, c[0x0][0x480] ;  /* 0x00012000ff027b82 */ /* 0x000ee20000000a00 */
[----:B-1----:R-:W-:-:S04]  /*2ca0*/  IMAD.WIDE.U32 R24, R20, UR20, RZ ;  /* 0x0000001414187c25 */ /* 0x002fc8000f8e00ff */
[----:B------:R-:W-:Y:S01]  /*2cb0*/  IMAD R20, R21, UR20, R25 ;  /* 0x0000001415147c24 */ /* 0x000fe2000f8e0219 */
[----:B---3--:R-:W-:-:S04]  /*2cc0*/  LEA R2, P0, R24, R2, 0x3 ;  /* 0x0000000218027211 */ /* 0x008fc800078018ff */
[----:B------:R-:W-:-:S09]  /*2cd0*/  LEA.HI.X R3, R24, R3, R20, 0x3, P0 ;  /* 0x0000000318037211 */ /* 0x000fd200000f1c14 */
.L_x_12:
[----:B------:R-:W3:Y:S01]  /*2ce0*/  S2UR UR8, SR_CgaCtaId ;  /* 0x00000000000879c3 */ /* 0x000ee20000008800 */
[----:B------:R-:W3:Y:S01]  /*2cf0*/  LDCU UR9, c[0x0][0x394] ;  /* 0x00007280ff0977ac */ /* 0x000ee20008000800 */
[--C-:B--2---:R-:W-:Y:S01]  /*2d00*/  SHF.R.U32.HI R23, RZ, 0x2, R0.reuse ;  /* 0x00000002ff177819 */ /* 0x104fe20000011600 */
[----:B------:R-:W-:Y:S01]  /*2d10*/  IMAD.U32 R28, RZ, RZ, UR31 ;  /* 0x0000001fff1c7e24 */ /* 0x000fe2000f8e00ff */
[----:B-1----:R-:W-:Y:S01]  /*2d20*/  LOP3.LUT R21, R0, 0x1f, RZ, 0xc0, !PT ;  /* 0x0000001f00157812 */ /* 0x002fe200078ec0ff */
[----:B------:R-:W1:Y:S01]  /*2d30*/  LDCU.64 UR4, c[0x0][0x3f0] ;  /* 0x00007e00ff0477ac */ /* 0x000e620008000a00 */
[----:B------:R-:W-:Y:S02]  /*2d40*/  SHF.R.U32.HI R20, RZ, 0x3, R0 ;  /* 0x00000003ff147819 */ /* 0x000fe40000011600 */
[----:B------:R-:W-:Y:S01]  /*2d50*/  LOP3.LUT R23, R23, 0xf0, RZ, 0xc0, !PT ;  /* 0x000000f017177812 */ /* 0x000fe200078ec0ff */
[----:B------:R-:W-:Y:S01]  /*2d60*/  VIADD R24, R21, UR28 ;  /* 0x0000001c15187c36 */ /* 0x000fe20008000000 */
[----:B------:R-:W-:Y:S01]  /*2d70*/  ULEA UR26, UR27, UR26, 0x1 ;  /* 0x0000001a1b1a7291 */ /* 0x000fe2000f8e08ff */
[----:B------:R-:W-:Y:S01]  /*2d80*/  SHF.R.U32.HI R26, RZ, 0x2, R21 ;  /* 0x00000002ff1a7819 */ /* 0x000fe20000011615 */
[----:B------:R-:W-:Y:S01]  /*2d90*/  USHF.L.U32 UR25, UR25, 0x3, URZ ;  /* 0x0000000319197899 */ /* 0x000fe200080006ff */
[----:B------:R-:W-:Y:S01]  /*2da0*/  LOP3.LUT R23, R23, 0x4, R20, 0xf8, !PT ;  /* 0x0000000417177812 */ /* 0x000fe200078ef814 */
[----:B------:R-:W-:Y:S01]  /*2db0*/  IMAD.WIDE R32, R24, 0x8, RZ ;  /* 0x0000000818207825 */ /* 0x000fe200078e02ff */
[----:B------:R-:W-:Y:S01]  /*2dc0*/  USHF.L.U32 UR26, UR26, 0x3, URZ ;  /* 0x000000031a1a7899 */ /* 0x000fe200080006ff */
[----:B------:R-:W-:Y:S01]  /*2dd0*/  LOP3.LUT R29, R20, 0x7c, RZ, 0xc0, !PT ;  /* 0x0000007c141d7812 */ /* 0x000fe200078ec0ff */
[----:B------:R-:W-:Y:S01]  /*2de0*/  UMOV UR10, 0x400 ;  /* 0x00000400000a7882 */ /* 0x000fe20000000000 */
[----:B------:R-:W-:Y:S01]  /*2df0*/  IMAD R28, R28, 0x20, R23 ;  /* 0x000000201c1c7824 */ /* 0x000fe200078e0217 */
[C---:B------:R-:W-:Y:S01]  /*2e00*/  LOP3.LUT R23, R0.reuse, 0x3, RZ, 0xc0, !PT ;  /* 0x0000000300177812 */ /* 0x040fe200078ec0ff */
[----:B------:R-:W-:Y:S01]  /*2e10*/  UIMAD UR25, UR26, 0x12, UR25 ;  /* 0x000000121a1978a4 */ /* 0x000fe2000f8e0219 */
[----:B------:R-:W-:Y:S01]  /*2e20*/  IMAD.SHL.U32 R21, R0, 0x8, RZ ;  /* 0x0000000800157824 */ /* 0x000fe200078e00ff */
[----:B---3--:R-:W-:Y:S01]  /*2e30*/  UISETP.LT.OR UP1, UPT, UR9, 0x2, !UP1 ;  /* 0x000000020900788c */ /* 0x008fe2000cf21670 */
[----:B-1----:R-:W-:Y:S01]  /*2e40*/  IMAD.WIDE.U32 R32, R28, UR4, R32 ;  /* 0x000000041c207c25 */ /* 0x002fe2000f8e0020 */
[----:B------:R-:W-:Y:S01]  /*2e50*/  ULEA UR10, UR8, UR10, 0x18 ;  /* 0x0000000a080a7291 */ /* 0x000fe2000f8ec0ff */
[----:B----4-:R-:W-:-:S02]  /*2e60*/  ISETP.NE.U32.AND P0, PT, R2, RZ, PT ;  /* 0x000000ff0200720c */ /* 0x010fc40003f05070 */
[----:B------:R-:W-:Y:S01]  /*2e70*/  IMAD R23, R26, 0x12, R23 ;  /* 0x000000121a177824 */ /* 0x000fe200078e0217 */
[----:B------:R-:W-:Y:S01]  /*2e80*/  IADD3 R38, P2, PT, R2, R32, RZ ;  /* 0x0000002002267210 */ /* 0x000fe20007f5e0ff */
[----:B------:R-:W-:Y:S01]  /*2e90*/  IMAD R2, R28, UR5, R33 ;  /* 0x000000051c027c24 */ /* 0x000fe2000f8e0221 */
[----:B------:R-:W-:Y:S01]  /*2ea0*/  LOP3.LUT R20, R21, 0xf8, RZ, 0xc0, !PT ;  /* 0x000000f815147812 */ /* 0x000fe200078ec0ff */
[----:B------:R-:W-:Y:S01]  /*2eb0*/  VIADD R23, R23, UR25 ;  /* 0x0000001917177c36 */ /* 0x000fe20008000000 */
[----:B------:R-:W-:Y:S01]  /*2ec0*/  ISETP.GE.AND P1, PT, R24, UR17, PT ;  /* 0x0000001118007c0c */ /* 0x000fe2000bf26270 */
[----:B------:R-:W-:Y:S02]  /*2ed0*/  IMAD.X R39, R3, 0x1, R2, P2 ;  /* 0x0000000103277824 */ /* 0x000fe400010e0602 */
[----:B------:R-:W-:Y:S01]  /*2ee0*/  IMAD R29, R29, 0x120, R20 ;  /* 0x000001201d1d7824 */ /* 0x000fe200078e0214 */
[----:B------:R-:W-:Y:S02]  /*2ef0*/  ISETP.NE.AND.EX P3, PT, R3, RZ, !P1, P0 ;  /* 0x000000ff0300720c */ /* 0x000fe40004f65300 */
[----:B------:R-:W-:Y:S01]  /*2f00*/  LEA R35, R23, UR10, 0x4 ;  /* 0x0000000a17237c11 */ /* 0x000fe2000f8e20ff */
[----:B------:R-:W-:Y:S10]  /*2f10*/  BRA.U UP1, `(.L_x_13) ;  /* 0x0000000101687547 */ /* 0x000ff4000b800000 */
[----:B------:R-:W-:-:S13]  /*2f20*/  ISETP.NE.AND P0, PT, R22, UR20, PT ;  /* 0x0000001416007c0c */ /* 0x000fda000bf05270 */
[----:B------:R-:W-:Y:S06]  /*2f30*/  BAR.RED.AND.DEFER_BLOCKING 0x0, P0 ;  /* 0x0000000000007b1d */ /* 0x000fec0000014400 */
[----:B------:R-:W1:Y:S02]  /*2f40*/  B2R.RESULT RZ, P0 ;  /* 0x0000000000ff731c */ /* 0x000e640000004000 */
[----:B-1----:R-:W-:Y:S05]  /*2f50*/  @!P0 BRA `(.L_x_14) ;  /* 0x0000000000308947 */ /* 0x002fea0003800000 */
[----:B------:R-:W-:-:S13]  /*2f60*/  ISETP.NE.AND P1, PT, R0, RZ, PT ;  /* 0x000000ff0000720c */ /* 0x000fda0003f25270 */
.L_x_16:
[----:B------:R-:W-:Y:S05]  /*2f70*/  YIELD ;  /* 0x0000000000007946 */ /* 0x000fea0003800000 */
[----:B-1---5:R-:W-:Y:S05]  /*2f80*/  @P1 BRA `(.L_x_15) ;  /* 0x0000000000101947 */ /* 0x022fea0003800000 */
[----:B------:R-:W-:Y:S02]  /*2f90*/  MOV R22, UR6 ;  /* 0x0000000600167c02 */ /* 0x000fe40008000f00 */
[----:B------:R-:W-:-:S05]  /*2fa0*/  MOV R23, UR7 ;  /* 0x0000000700177c02 */ /* 0x000fca0008000f00 */
[----:B------:R1:W2:Y:S04]  /*2fb0*/  LDG.E.STRONG.GPU R22, desc[UR32][R22.64] ;  /* 0x0000002016167981 */ /* 0x0002a8000c1ef900 */
[----:B--2---:R-:W-:Y:S01]  /*2fc0*/  CCTL.IVALL ;  /* 0x00000000ff00798f */ /* 0x004fe20002000000 */
.L_x_15:
[----:B------:R-:W-:Y:S01]  /*2fd0*/  ISETP.NE.AND P0, PT, R22, UR20, PT ;  /* 0x0000001416007c0c */ /* 0x000fe2000bf05270 */
[----:B------:R-:W-:-:S12]  /*2fe0*/  WARPSYNC.ALL ;  /* 0x0000000000007948 */ /* 0x000fd80003800000 */
[----:B------:R-:W-:Y:S06]  /*2ff0*/  BAR.RED.AND.DEFER_BLOCKING 0x0, P0 ;  /* 0x0000000000007b1d */ /* 0x000fec0000014400 */
[----:B------:R-:W2:Y:S02]  /*3000*/  B2R.RESULT RZ, P0 ;  /* 0x0000000000ff731c */ /* 0x000ea40000004000 */
[----:B--2---:R-:W-:Y:S05]  /*3010*/  @P0 BRA `(.L_x_16) ;  /* 0xfffffffc00d40947 */ /* 0x004fea000383ffff */
.L_x_14:
[----:B------:R-:W-:Y:S05]  /*3020*/  WARPSYNC.ALL ;  /* 0x0000000000007948 */ /* 0x000fea0003800000 */
[----:B------:R-:W-:Y:S06]  /*3030*/  BAR.SYNC.DEFER_BLOCKING 0x0 ;  /* 0x0000000000007b1d */ /* 0x000fec0000010000 */
[----:B------:R-:W-:Y:S01]  /*3040*/  @!PT LDS RZ, [RZ] ;  /* 0x00000000fffff984 */ /* 0x000fe20000000800 */
[----:B------:R-:W-:Y:S01]  /*3050*/  @!PT LDS RZ, [RZ] ;  /* 0x00000000fffff984 */ /* 0x000fe20000000800 */
[----:B------:R-:W-:Y:S01]  /*3060*/  @!PT LDS RZ, [RZ] ;  /* 0x00000000fffff984 */ /* 0x000fe20000000800 */
[----:B------:R-:W-:Y:S01]  /*3070*/  @!PT LDS RZ, [RZ] ;  /* 0x00000000fffff984 */ /* 0x000fe20000000800 */
[----:B------:R-:W-:Y:S06]  /*3080*/  MEMBAR.SC.GPU ;  /* 0x0000000000007992 */ /* 0x000fec0000002000 */
[----:B------:R-:W-:-:S00]  /*3090*/  ERRBAR ;  /* 0x00000000000079ab */ /* 0x000fc00000000000 */
[----:B------:R-:W-:Y:S06]  /*30a0*/  CGAERRBAR ;  /* 0x00000000000075ab */ /* 0x000fec0000000000 */
[----:B------:R-:W-:Y:S01]  /*30b0*/  CCTL.IVALL ;  /* 0x00000000ff00798f */ /* 0x000fe20002000000 */
.L_x_13:
[----:B------:R-:W-:Y:S01]  /*30c0*/  DSETP.NEU.AND P0, PT, R30, RZ, PT ;  /* 0x000000ff1e00722a */ /* 0x000fe20003f0d000 */
[----:B------:R-:W-:-:S13]  /*30d0*/  BSSY.RECONVERGENT B0, `(.L_x_17) ;  /* 0x00000a1000007945 */ /* 0x000fda0003800200 */
[----:B------:R-:W-:Y:S05]  /*30e0*/  @!P0 BRA `(.L_x_18) ;  /* 0x0000000400688947 */ /* 0x000fea0003800000 */
[----:B------:R-:W2:Y:S01]  /*30f0*/  LDC R33, c[0x0][0x380] ;  /* 0x0000e000ff217b82 */ /* 0x000ea20000000800 */
[C---:B------:R-:W-:Y:S01]  /*3100*/  VIADD R22, R28.reuse, 0x1 ;  /* 0x000000011c167836 */ /* 0x040fe20000000000 */
[----:B------:R-:W-:Y:S01]  /*3110*/  CS2R R26, SRZ ;  /* 0x00000000001a7805 */ /* 0x000fe2000001ff00 */
[----:B------:R-:W-:-:S05]  /*3120*/  VIADD R20, R28, 0x2 ;  /* 0x000000021c147836 */ /* 0x000fca0000000000 */
[----:B------:R-:W3:Y:S01]  /*3130*/  LDC.64 R2, c[0x0][0x3f8] ;  /* 0x0000fe00ff027b82 */ /* 0x000ee20000000a00 */
[----:B------:R-:W-:Y:S02]  /*3140*/  CS2R R24, SRZ ;  /* 0x0000000000187805 */ /* 0x000fe4000001ff00 */
[-C--:B--2---:R-:W-:Y:S02]  /*3150*/  ISETP.LT.AND P2, PT, R28, R33.reuse, P3 ;  /* 0x000000211c00720c */ /* 0x084fe40001f41270 */
[-C--:B------:R-:W-:Y:S02]  /*3160*/  ISETP.LT.AND P1, PT, R22, R33.reuse, P3 ;  /* 0x000000211600720c */ /* 0x080fe40001f21270 */
[----:B------:R-:W-:Y:S02]  /*3170*/  ISETP.LT.AND P0, PT, R20, R33, P3 ;  /* 0x000000211400720c */ /* 0x000fe40001f01270 */
[----:B---3--:R-:W-:-:S05]  /*3180*/  IADD3 R42, P4, PT, R38, R2, RZ ;  /* 0x00000002262a7210 */ /* 0x008fca0007f9e0ff */
[--C-:B------:R-:W-:Y:S01]  /*3190*/  IMAD.X R43, R39, 0x1, R3.reuse, P4 ;  /* 0x00000001272b7824 */ /* 0x100fe200020e0603 */
[-C--:B------:R-:W-:Y:S01]  /*31a0*/  IADD3 R40, P4, PT, R42, R2.reuse, RZ ;  /* 0x000000022a287210 */ /* 0x080fe20007f9e0ff */
[----:B------:R-:W2:Y:S01]  /*31b0*/  @P2 LDG.E.LTC128B.64 R26, desc[UR32][R38.64] ;  /* 0x00000020261a2981 */ /* 0x000ea2000c1e1b20 */
[----:B-1----:R-:W-:Y:S01]  /*31c0*/  CS2R R22, SRZ ;  /* 0x0000000000167805 */ /* 0x002fe2000001ff00 */
[----:B------:R-:W-:Y:S02]  /*31d0*/  VIADD R20, R28, 0x3 ;  /* 0x000000031c147836 */ /* 0x000fe40000000000 */
[----:B------:R-:W-:Y:S01]  /*31e0*/  IMAD.X R41, R43, 0x1, R3, P4 ;  /* 0x000000012b297824 */ /* 0x000fe200020e0603 */
[----:B------:R-:W3:Y:S02]  /*31f0*/  @P1 LDG.E.LTC128B.64 R24, desc[UR32][R42.64] ;  /* 0x000000202a181981 */ /* 0x000ee4000c1e1b20 */
[----:B------:R-:W-:Y:S02]  /*3200*/  ISETP.LT.AND P5, PT, R20, R33, P3 ;  /* 0x000000211400720c */ /* 0x000fe40001fa1270 */
[----:B------:R-:W4:Y:S01]  /*3210*/  @P0 LDG.E.LTC128B.64 R22, desc[UR32][R40.64] ;  /* 0x0000002028160981 */ /* 0x000f22000c1e1b20 */
[----:B------:R-:W-:-:S02]  /*3220*/  IADD3 R44, P4, PT, R40, R2, RZ ;  /* 0x00000002282c7210 */ /* 0x000fc40007f9e0ff */
[----:B------:R-:W-:-:S03]  /*3230*/  CS2R R20, SRZ ;  /* 0x0000000000147805 */ /* 0x000fc6000001ff00 */
[----:B------:R-:W-:-:S05]  /*3240*/  IMAD.X R45, R41, 0x1, R3, P4 ;  /* 0x00000001292d7824 */ /* 0x000fca00020e0603 */
[----:B------:R-:W4:Y:S01]  /*3250*/  @P5 LDG.E.LTC128B.64 R20, desc[UR32][R44.64] ;  /* 0x000000202c145981 */ /* 0x000f22000c1e1b20 */
[----:B------:R-:W-:Y:S05]  /*3260*/  WARPSYNC.ALL ;  /* 0x0000000000007948 */ /* 0x000fea0003800000 */
[----:B------:R-:W-:Y:S01]  /*3270*/  BAR.SYNC.DEFER_BLOCKING 0x0 ;  /* 0x0000000000007b1d */ /* 0x000fe20000010000 */
[C---:B------:R-:W-:Y:S02]  /*3280*/  VIADD R34, R28.reuse, 0x8 ;  /* 0x000000081c227836 */ /* 0x040fe40000000000 */
[----:B------:R-:W-:-:S03]  /*3290*/  VIADD R32, R28, 0x9 ;  /* 0x000000091c207836 */ /* 0x000fc60000000000 */
[----:B------:R-:W1:Y:S01]  /*32a0*/  LDCU.64 UR4, c[0x0][0x410] ;  /* 0x00008200ff0477ac */ /* 0x000e620008000a00 */
[-C--:B------:R-:W-:Y:S02]  /*32b0*/  ISETP.LT.AND P6, PT, R34, R33.reuse, P3 ;  /* 0x000000212200720c */ /* 0x080fe40001fc1270 */
[----:B------:R-:W-:Y:S01]  /*32c0*/  ISETP.LT.AND P4, PT, R32, R33, P3 ;  /* 0x000000212000720c */ /* 0x000fe20001f81270 */
[----:B------:R-:W-:-:S04]  /*32d0*/  DEPBAR.LE SB5, 0x2 ;  /* 0x0000d0800000791a */ /* 0x000fc80000000000 */
[----:B------:R1:W-:Y:S04]  /*32e0*/  STS.128 [R35], R4 ;  /* 0x0000000423007388 */ /* 0x0003e80000000c00 */
[----:B------:R-:W-:Y:S01]  /*32f0*/  STS.128 [R35+0x40], R8 ;  /* 0x0000400823007388 */ /* 0x000fe20000000c00 */
[----:B------:R-:W-:Y:S01]  /*3300*/  BAR.SYNC.DEFER_BLOCKING 0x0 ;  /* 0x0000000000007b1d */ /* 0x000fe20000010000 */
[----:B-1----:R-:W-:-:S05]  /*3310*/  VIADD R4, R28, 0xa ;  /* 0x0000000a1c047836 */ /* 0x002fca0000000000 */
[----:B------:R-:W1:Y:S01]  /*3320*/  LDS.64 R50, [R29+UR10] ;  /* 0x0000000a1d327984 */ /* 0x000e620008000a00 */
[----:B------:R-:W-:-:S03]  /*3330*/  @P1 IMAD.MOV.U32 R5, RZ, RZ, R43 ;  /* 0x000000ffff051224 */ /* 0x000fc600078e002b */
[----:B------:R-:W1:Y:S04]  /*3340*/  LDS.64 R48, [R29+UR10+0x120] ;  /* 0x0001200a1d307984 */ /* 0x000e680008000a00 */
[----:B------:R-:W1:Y:S04]  /*3350*/  LDS.64 R52, [R29+UR10+0x240] ;  /* 0x0002400a1d347984 */ /* 0x000e680008000a00 */
[----:B------:R-:W1:Y:S02]  /*3360*/  LDS.64 R46, [R29+UR10+0x360] ;  /* 0x0003600a1d2e7984 */ /* 0x000e640008000a00 */
[----:B-1----:R-:W-:-:S02]  /*3370*/  DMUL R50, R50, R36 ;  /* 0x0000002432327228 */ /* 0x002fc40000000000 */
[-C--:B------:R-:W-:Y:S02]  /*3380*/  DMUL R48, R48, R36.reuse ;  /* 0x0000002430307228 */ /* 0x080fe40000000000 */
[-C--:B------:R-:W-:Y:S02]  /*3390*/  DMUL R6, R52, R36.reuse ;  /* 0x0000002434067228 */ /* 0x080fe40000000000 */
[----:B------:R-:W-:Y:S01]  /*33a0*/  DMUL R46, R46, R36 ;  /* 0x000000242e2e7228 */ /* 0x000fe20000000000 */
[----:B------:R-:W-:Y:S01]  /*33b0*/  VIADD R28, R28, 0xb ;  /* 0x0000000b1c1c7836 */ /* 0x000fe20000000000 */
[-C--:B--2---:R-:W-:Y:S02]  /*33c0*/  DFMA R10, R26, R30.reuse, R50 ;  /* 0x0000001e1a0a722b */ /* 0x084fe40000000032 */
[----:B---3--:R-:W-:-:S05]  /*33d0*/  DFMA R8, R24, R30, R48 ;  /* 0x0000001e1808722b */ /* 0x008fca0000000030 */
[----:B------:R1:W-:Y:S01]  /*33e0*/  @P2 ST.E.64 desc[UR32][R38.64], R10 ;  /* 0x0000000a26002985 */ /* 0x0003e2000c101b20 */
[----:B------:R-:W-:Y:S01]  /*33f0*/  ISETP.LT.AND P2, PT, R4, R33, P3 ;  /* 0x000000210400720c */ /* 0x000fe20001f41270 */
[----:B----4-:R-:W-:Y:S01]  /*3400*/  DFMA R6, R22, R30, R6 ;  /* 0x0000001e1606722b */ /* 0x010fe20000000006 */
[----:B------:R-:W-:-:S05]  /*3410*/  @P1 IMAD.MOV.U32 R4, RZ, RZ, R42 ;  /* 0x000000ffff041224 */ /* 0x000fca00078e002a */
[----:B------:R-:W-:Y:S01]  /*3420*/  @P1 ST.E.64 desc[UR32][R4.64], R8 ;  /* 0x0000000804001985 */ /* 0x000fe2000c101b20 */
[----:B------:R-:W-:-:S03]  /*3430*/  IADD3 R48, P1, PT, R38, UR4, RZ ;  /* 0x0000000426307c10 */ /* 0x000fc6000ff3e0ff */
[----:B------:R-:W-:Y:S01]  /*3440*/  @P0 ST.E.64 desc[UR32][R40.64], R6 ;  /* 0x0000000628000985 */ /* 0x000fe2000c101b20 */
[----:B------:R-:W-:Y:S01]  /*3450*/  IADD3 R42, P0, PT, R42, UR4, RZ ;  /* 0x000000042a2a7c10 */ /* 0x000fe2000ff1e0ff */
[----:B------:R-:W-:Y:S01]  /*3460*/  DFMA R46, R20, R30, R46 ;  /* 0x0000001e142e722b */ /* 0x000fe2000000002e */
[----:B------:R-:W-:Y:S02]  /*3470*/  IADD3.X R49, PT, PT, R39, UR5, RZ, P1, !PT ;  /* 0x0000000527317c10 */ /* 0x000fe40008ffe4ff */
[----:B------:R-:W-:-:S04]  /*3480*/  IADD3.X R43, PT, PT, R43, UR5, RZ, P0, !PT ;  /* 0x000000052b2b7c10 */ /* 0x000fc800087fe4ff */
[----:B------:R-:W-:Y:S04]  /*3490*/  @P5 ST.E.64 desc[UR32][R44.64], R46 ;  /* 0x0000002e2c005985 */ /* 0x000fe8000c101b20 */
[----:B------:R-:W2:Y:S01]  /*34a0*/  @P6 LDG.E.LTC128B.64 R26, desc[UR32][R48.64] ;  /* 0x00000020301a6981 */ /* 0x000ea2000c1e1b20 */
[----:B-1----:R-:W-:-:S03]  /*34b0*/  IADD3 R10, P0, PT, R42, R2, RZ ;  /* 0x000000022a0a7210 */ /* 0x002fc60007f1e0ff */
[----:B------:R-:W3:Y:S02]  /*34c0*/  @P4 LDG.E.LTC128B.64 R24, desc[UR32][R42.64] ;  /* 0x000000202a184981 */ /* 0x000ee4000c1e1b20 */
[----:B------:R-:W-:-:S05]  /*34d0*/  IMAD.X R11, R43, 0x1, R3, P0 ;  /* 0x000000012b0b7824 */ /* 0x000fca00000e0603 */
[----:B------:R-:W4:Y:S01]  /*34e0*/  @P2 LDG.E.LTC128B.64 R22, desc[UR32][R10.64] ;  /* 0x000000200a162981 */ /* 0x000f22000c1e1b20 */
[----:B------:R-:W-:Y:S02]  /*34f0*/  ISETP.LT.AND P0, PT, R28, R33, P3 ;  /* 0x000000211c00720c */ /* 0x000fe40001f01270 */
[----:B------:R-:W-:-:S05]  /*3500*/  IADD3 R2, P1, PT, R10, R2, RZ ;  /* 0x000000020a027210 */ /* 0x000fca0007f3e0ff */
[----:B------:R-:W-:-:S06]  /*3510*/  IMAD.X R3, R11, 0x1, R3, P1 ;  /* 0x000000010b037824 */ /* 0x000fcc00008e0603 */
[----:B------:R-:W4:Y:S01]  /*3520*/  @P0 LDG.E.LTC128B.64 R20, desc[UR32][R2.64] ;  /* 0x0000002002140981 */ /* 0x000f22000c1e1b20 */
[----:B------:R-:W-:Y:S06]  /*3530*/  BAR.SYNC.DEFER_BLOCKING 0x0 ;  /* 0x0000000000007b1d */ /* 0x000fec0000010000 */
[----:B-----5:R-:W-:Y:S04]  /*3540*/  STS.128 [R35], R16 ;  /* 0x0000001023007388 */ /* 0x020fe80000000c00 */
[----:B------:R-:W-:Y:S01]  /*3550*/  STS.128 [R35+0x40], R12 ;  /* 0x0000400c23007388 */ /* 0x000fe20000000c00 */
[----:B------:R-:W-:Y:S06]  /*3560*/  BAR.SYNC.DEFER_BLOCKING 0x0 ;  /* 0x0000000000007b1d */ /* 0x000fec0000010000 */
[----:B------:R-:W1:Y:S04]  /*3570*/  LDS.64 R8, [R29+UR10] ;  /* 0x0000000a1d087984 */ /* 0x000e680008000a00 */
[----:B------:R-:W1:Y:S04]  /*3580*/  LDS.64 R6, [R29+UR10+0x120] ;  /* 0x0001200a1d067984 */ /* 0x000e680008000a00 */
[----:B------:R-:W1:Y:S04]  /*3590*/  LDS.64 R4, [R29+UR10+0x240] ;  /* 0x0002400a1d047984 */ /* 0x000e680008000a00 */
[----:B------:R-:W1:Y:S02]  /*35a0*/  LDS.64 R32, [R29+UR10+0x360] ;  /* 0x0003600a1d207984 */ /* 0x000e640008000a00 */
[----:B-1----:R-:W-:-:S02]  /*35b0*/  DMUL R8, R8, R36 ;  /* 0x0000002408087228 */ /* 0x002fc40000000000 */
[-C--:B------:R-:W-:Y:S02]  /*35c0*/  DMUL R6, R6, R36.reuse ;  /* 0x0000002406067228 */ /* 0x080fe40000000000 */
[-C--:B------:R-:W-:Y:S02]  /*35d0*/  DMUL R4, R4, R36.reuse ;  /* 0x0000002404047228 */ /* 0x080fe40000000000 */
[----:B------:R-:W-:Y:S02]  /*35e0*/  DMUL R32, R32, R36 ;  /* 0x0000002420207228 */ /* 0x000fe40000000000 */
[-C--:B--2---:R-:W-:Y:S02]  /*35f0*/  DFMA R8, R26, R30.reuse, R8 ;  /* 0x0000001e1a08722b */ /* 0x084fe40000000008 */
[----:B---3--:R-:W-:-:S05]  /*3600*/  DFMA R6, R24, R30, R6 ;  /* 0x0000001e1806722b */ /* 0x008fca0000000006 */
[----:B------:R2:W-:Y:S01]  /*3610*/  @P6 ST.E.64 desc[UR32][R48.64], R8 ;  /* 0x0000000830006985 */ /* 0x0005e2000c101b20 */
[----:B----4-:R-:W-:-:S03]  /*3620*/  DFMA R4, R22, R30, R4 ;  /* 0x0000001e1604722b */ /* 0x010fc60000000004 */
[----:B------:R2:W-:Y:S04]  /*3630*/  @P4 ST.E.64 desc[UR32][R42.64], R6 ;  /* 0x000000062a004985 */ /* 0x0005e8000c101b20 */
[----:B------:R2:W-:Y:S01]  /*3640*/  @P2 ST.E.64 desc[UR32][R10.64], R4 ;  /* 0x000000040a002985 */ /* 0x0005e2000c101b20 */
[----:B------:R-:W-:Y:S01]  /*3650*/  DFMA R20, R20, R30, R32 ;  /* 0x0000001e1414722b */ /* 0x000fe20000000020 */
[----:B------:R-:W-:Y:S10]  /*3660*/  @!P0 BRA `(.L_x_19) ;  /* 0x00000004001c8947 */ /* 0x000ff40003800000 */
[----:B------:R3:W-:Y:S01]  /*3670*/  ST.E.64 desc[UR32][R2.64], R20 ;  /* 0x0000001402007985 */ /* 0x0007e2000c101b20 */
[----:B------:R-:W-:Y:S05]  /*3680*/  BRA `(.L_x_19) ;  /* 0x0000000400147947 */ /* 0x000fea0003800000 */
.L_x_18:
[----:B------:R-:W-:Y:S05]  /*3690*/  WARPSYNC.ALL ;  /* 0x0000000000007948 */ /* 0x000fea0003800000 */
[----:B------:R-:W-:Y:S01]  /*36a0*/  BAR.SYNC.DEFER_BLOCKING 0x0 ;  /* 0x0000000000007b1d */ /* 0x000fe20000010000 */
[C---:B------:R-:W-:Y:S02]  /*36b0*/  VIADD R2, R28.reuse, 0x3 ;  /* 0x000000031c027836 */ /* 0x040fe40000000000 */
[C---:B------:R-:W-:Y:S02]  /*36c0*/  VIADD R20, R28.reuse, 0x1 ;  /* 0x000000011c147836 */ /* 0x040fe40000000000 */
[----:B------:R-:W-:Y:S01]  /*36d0*/  VIADD R3, R28, 0x2 ;  /* 0x000000021c037836 */ /* 0x000fe20000000000 */
[----:B------:R-:W2:Y:S01]  /*36e0*/  LDCU UR11, c[0x0][0x380] ;  /* 0x00007000ff0b77ac */ /* 0x000ea20008000800 */
[----:B------:R-:W3:Y:S01]  /*36f0*/  LDCU.64 UR8, c[0x0][0x3f8] ;  /* 0x00007f00ff0877ac */ /* 0x000ee20008000a00 */
[----:B------:R-:W4:Y:S01]  /*3700*/  LDCU.64 UR4, c[0x0][0x410] ;  /* 0x00008200ff0477ac */ /* 0x000f220008000a00 */
[----:B------:R-:W-:-:S04]  /*3710*/  DEPBAR.LE SB5, 0x3 ;  /* 0x0000d0c00000791a */ /* 0x000fc80000000000 */
[----:B------:R1:W-:Y:S01]  /*3720*/  STS.128 [R35], R4 ;  /* 0x0000000423007388 */ /* 0x0003e20000000c00 */
[----:B--2---:R-:W-:Y:S02]  /*3730*/  ISETP.GE.OR P1, PT, R28, UR11, !P3 ;  /* 0x0000000b1c007c0c */ /* 0x004fe4000df26670 */
[----:B------:R-:W-:Y:S01]  /*3740*/  ISETP.GE.OR P0, PT, R2, UR11, !P3 ;  /* 0x0000000b02007c0c */ /* 0x000fe2000df06670 */
[----:B------:R-:W-:-:S04]  /*3750*/  DEPBAR.LE SB5, 0x2 ;  /* 0x0000d0800000791a */ /* 0x000fc80000000000 */
[----:B------:R2:W-:Y:S01]  /*3760*/  STS.128 [R35+0x40], R8 ;  /* 0x0000400823007388 */ /* 0x0005e20000000c00 */
[----:B------:R-:W-:Y:S01]  /*3770*/  BAR.SYNC.DEFER_BLOCKING 0x0 ;  /* 0x0000000000007b1d */ /* 0x000fe20000010000 */
[----:B------:R-:W-:Y:S02]  /*3780*/  ISETP.GE.OR P4, PT, R20, UR11, !P3 ;  /* 0x0000000b14007c0c */ /* 0x000fe4000df86670 */
[----:B------:R-:W-:Y:S02]  /*3790*/  ISETP.GE.OR P2, PT, R3, UR11, !P3 ;  /* 0x0000000b03007c0c */ /* 0x000fe4000df46670 */
[----:B---3--:R-:W-:-:S04]  /*37a0*/  IADD3 R2, P5, PT, R38, UR8, RZ ;  /* 0x0000000826027c10 */ /* 0x008fc8000ffbe0ff */
[----:B------:R-:W-:Y:S02]  /*37b0*/  IADD3.X R3, PT, PT, R39, UR9, RZ, P5, !PT ;  /* 0x0000000927037c10 */ /* 0x000fe4000affe4ff */
[----:B-1----:R-:W-:Y:S01]  /*37c0*/  IADD3 R4, P5, PT, R2, UR8, RZ ;  /* 0x0000000802047c10 */ /* 0x002fe2000ffbe0ff */
[----:B------:R-:W1:Y:S03]  /*37d0*/  @!P1 LDS.64 R22, [R29+UR10] ;  /* 0x0000000a1d169984 */ /* 0x000e660008000a00 */
[----:B------:R-:W-:Y:S01]  /*37e0*/  IADD3.X R5, PT, PT, R3, UR9, RZ, P5, !PT ;  /* 0x0000000903057c10 */ /* 0x000fe2000affe4ff */
[----:B------:R-:W3:Y:S01]  /*37f0*/  LDS.64 R30, [R29+UR10+0x120] ;  /* 0x0001200a1d1e7984 */ /* 0x000ee20008000a00 */
[----:B------:R-:W-:Y:S01]  /*3800*/  @!P0 IADD3 R6, P5, PT, R4, UR8, RZ ;  /* 0x0000000804068c10 */ /* 0x000fe2000ffbe0ff */
[----:B--2---:R-:W-:Y:S02]  /*3810*/  @!P1 IMAD.MOV.U32 R8, RZ, RZ, R38 ;  /* 0x000000ffff089224 */ /* 0x004fe400078e0026 */
[----:B------:R-:W2:Y:S01]  /*3820*/  LDS.64 R26, [R29+UR10+0x240] ;  /* 0x0002400a1d1a7984 */ /* 0x000ea20008000a00 */
[----:B------:R-:W-:Y:S01]  /*3830*/  @!P1 IMAD.MOV.U32 R9, RZ, RZ, R39 ;  /* 0x000000ffff099224 */ /* 0x000fe200078e0027 */
[----:B------:R-:W-:-:S02]  /*3840*/  @!P0 IADD3.X R7, PT, PT, R5, UR9, RZ, P5, !PT ;  /* 0x0000000905078c10 */ /* 0x000fc4000affe4ff */
[----:B------:R-:W4:Y:S01]  /*3850*/  LDS.64 R24, [R29+UR10+0x360] ;  /* 0x0003600a1d187984 */ /* 0x000f220008000a00 */
[-C--:B-1----:R-:W-:Y:S02]  /*3860*/  @!P1 DMUL R22, R22, R36.reuse ;  /* 0x0000002416169228 */ /* 0x082fe40000000000 */
[----:B---3--:R-:W-:-:S05]  /*3870*/  @!P4 DMUL R30, R30, R36 ;  /* 0x000000241e1ec228 */ /* 0x008fca0000000000 */
[----:B------:R-:W-:Y:S01]  /*3880*/  @!P1 ST.E.64 desc[UR32][R8.64], R22 ;  /* 0x0000001608009985 */ /* 0x000fe2000c101b20 */
[----:B--2---:R-:W-:-:S03]  /*3890*/  @!P2 DMUL R26, R26, R36 ;  /* 0x000000241a1aa228 */ /* 0x004fc60000000000 */
[----:B------:R-:W-:Y:S01]  /*38a0*/  @!P4 ST.E.64 desc[UR32][R2.64], R30 ;  /* 0x0000001e0200c985 */ /* 0x000fe2000c101b20 */
[----:B----4-:R-:W-:-:S03]  /*38b0*/  @!P0 DMUL R24, R24, R36 ;  /* 0x0000002418188228 */ /* 0x010fc60000000000 */
[----:B------:R1:W-:Y:S04]  /*38c0*/  @!P2 ST.E.64 desc[UR32][R4.64], R26 ;  /* 0x0000001a0400a985 */ /* 0x0003e8000c101b20 */
[----:B------:R2:W-:Y:S01]  /*38d0*/  @!P0 ST.E.64 desc[UR32][R6.64], R24 ;  /* 0x0000001806008985 */ /* 0x0005e2000c101b20 */
[----:B------:R-:W-:Y:S01]  /*38e0*/  BAR.SYNC.DEFER_BLOCKING 0x0 ;  /* 0x0000000000007b1d */ /* 0x000fe20000010000 */
[C---:B-1----:R-:W-:Y:S02]  /*38f0*/  VIADD R4, R28.reuse, 0x9 ;  /* 0x000000091c047836 */ /* 0x042fe40000000000 */
[----:B------:R-:W-:-:S03]  /*3900*/  VIADD R5, R28, 0x8 ;  /* 0x000000081c057836 */ /* 0x000fc60000000000 */
[----:B-----5:R-:W-:Y:S01]  /*3910*/  STS.128 [R35], R16 ;  /* 0x0000001023007388 */ /* 0x020fe20000000c00 */
[----:B------:R-:W-:-:S03]  /*3920*/  ISETP.GE.OR P4, PT, R4, UR11, !P3 ;  /* 0x0000000b04007c0c */ /* 0x000fc6000df86670 */
[----:B------:R1:W-:Y:S01]  /*3930*/  STS.128 [R35+0x40], R12 ;  /* 0x0000400c23007388 */ /* 0x0003e20000000c00 */
[----:B------:R-:W-:Y:S01]  /*3940*/  BAR.SYNC.DEFER_BLOCKING 0x0 ;  /* 0x0000000000007b1d */ /* 0x000fe20000010000 */
[----:B------:R-:W-:Y:S01]  /*3950*/  IADD3 R4, P0, PT, R2, UR4, RZ ;  /* 0x0000000402047c10 */ /* 0x000fe2000ff1e0ff */
[C---:B------:R-:W-:Y:S01]  /*3960*/  VIADD R2, R28.reuse, 0xa ;  /* 0x0000000a1c027836 */ /* 0x040fe20000000000 */
[----:B------:R-:W-:Y:S01]  /*3970*/  ISETP.GE.OR P5, PT, R5, UR11, !P3 ;  /* 0x0000000b05007c0c */ /* 0x000fe2000dfa6670 */
[----:B------:R-:W-:Y:S01]  /*3980*/  VIADD R28, R28, 0xb ;  /* 0x0000000b1c1c7836 */ /* 0x000fe20000000000 */
[----:B------:R-:W-:Y:S02]  /*3990*/  IADD3.X R5, PT, PT, R3, UR5, RZ, P0, !PT ;  /* 0x0000000503057c10 */ /* 0x000fe400087fe4ff */
[----:B--2---:R-:W-:Y:S02]  /*39a0*/  IADD3 R6, P0, PT, R4, UR8, RZ ;  /* 0x0000000804067c10 */ /* 0x004fe4000ff1e0ff */
[----:B------:R-:W-:-:S02]  /*39b0*/  ISETP.GE.OR P2, PT, R2, UR11, !P3 ;  /* 0x0000000b02007c0c */ /* 0x000fc4000df46670 */
[----:B------:R-:W-:Y:S02]  /*39c0*/  ISETP.GE.OR P3, PT, R28, UR11, !P3 ;  /* 0x0000000b1c007c0c */ /* 0x000fe4000df66670 */
[----:B------:R-:W-:Y:S02]  /*39d0*/  IADD3.X R7, PT, PT, R5, UR9, RZ, P0, !PT ;  /* 0x0000000905077c10 */ /* 0x000fe400087fe4ff */
[----:B------:R-:W-:-:S04]  /*39e0*/  IADD3 R2, P0, PT, R6, UR8, RZ ;  /* 0x0000000806027c10 */ /* 0x000fc8000ff1e0ff */
[----:B------:R-:W-:Y:S01]  /*39f0*/  IADD3.X R3, PT, PT, R7, UR9, RZ, P0, !PT ;  /* 0x0000000907037c10 */ /* 0x000fe200087fe4ff */
[----:B------:R-:W2:Y:S01]  /*3a00*/  LDS.64 R32, [R29+UR10] ;  /* 0x0000000a1d207984 */ /* 0x000ea20008000a00 */
[----:B-1----:R-:W-:-:S03]  /*3a10*/  IADD3 R12, P1, PT, R38, UR4, RZ ;  /* 0x00000004260c7c10 */ /* 0x002fc6000ff3e0ff */
[----:B------:R-:W1:Y:S01]  /*3a20*/  LDS.64 R20, [R29+UR10+0x120] ;  /* 0x0001200a1d147984 */ /* 0x000e620008000a00 */
[----:B------:R-:W-:-:S03]  /*3a30*/  IADD3.X R13, PT, PT, R39, UR5, RZ, P1, !PT ;  /* 0x00000005270d7c10 */ /* 0x000fc60008ffe4ff */
[----:B------:R-:W3:Y:S04]  /*3a40*/  LDS.64 R10, [R29+UR10+0x240] ;  /* 0x0002400a1d0a7984 */ /* 0x000ee80008000a00 */
[----:B------:R-:W4:Y:S01]  /*3a50*/  LDS.64 R8, [R29+UR10+0x360] ;  /* 0x0003600a1d087984 */ /* 0x000f220008000a00 */
[-C--:B--2---:R-:W-:Y:S02]  /*3a60*/  DMUL R32, R32, R36.reuse ;  /* 0x0000002420207228 */ /* 0x084fe40000000000 */
[----:B-1----:R-:W-:-:S05]  /*3a70*/  DMUL R20, R20, R36 ;  /* 0x0000002414147228 */ /* 0x002fca0000000000 */
[----:B------:R1:W-:Y:S01]  /*3a80*/  @!P5 ST.E.64 desc[UR32][R12.64], R32 ;  /* 0x000000200c00d985 */ /* 0x0003e2000c101b20 */
[----:B---3--:R-:W-:-:S03]  /*3a90*/  DMUL R10, R10, R36 ;  /* 0x000000240a0a7228 */ /* 0x008fc60000000000 */
[----:B------:R1:W-:Y:S01]  /*3aa0*/  @!P4 ST.E.64 desc[UR32][R4.64], R20 ;  /* 0x000000140400c985 */ /* 0x0003e2000c101b20 */
[----:B----4-:R-:W-:-:S03]  /*3ab0*/  DMUL R8, R8, R36 ;  /* 0x0000002408087228 */ /* 0x010fc60000000000 */
[----:B------:R1:W-:Y:S04]  /*3ac0*/  @!P2 ST.E.64 desc[UR32][R6.64], R10 ;  /* 0x0000000a0600a985 */ /* 0x0003e8000c101b20 */
[----:B------:R1:W-:Y:S04]  /*3ad0*/  @!P3 ST.E.64 desc[UR32][R2.64], R8 ;  /* 0x000000080200b985 */ /* 0x0003e8000c101b20 */
.L_x_19:
[----:B------:R-:W-:Y:S05]  /*3ae0*/  BSYNC.RECONVERGENT B0 ;  /* 0x0000000000007941 */ /* 0x000fea0003800200 */
.L_x_17:
[----:B-1-3--:R-:W1:Y:S08]  /*3af0*/  LDC R3, c[0x0][0x394] ;  /* 0x0000e500ff037b82 */ /* 0x00ae700000000800 */
[----:B------:R-:W3:Y:S01]  /*3b00*/  LDC R2, c[0x0][0x460] ;  /* 0x00011800ff027b82 */ /* 0x000ee20000000800 */
[----:B-1----:R-:W-:-:S04]  /*3b10*/  ISETP.GE.AND P0, PT, R3, 0x2, PT ;  /* 0x000000020300780c */ /* 0x002fc80003f06270 */
[----:B---3--:R-:W-:-:S13]  /*3b20*/  ISETP.NE.OR P0, PT, R2, RZ, !P0 ;  /* 0x000000ff0200720c */ /* 0x008fda0004705670 */
[----:B------:R-:W-:Y:S05]  /*3b30*/  @P0 EXIT ;  /* 0x000000000000094d */ /* 0x000fea0003800000 */
[----:B------:R-:W-:Y:S01]  /*3b40*/  UIADD3 UR4, UPT, UPT, UR20, 0x1, URZ ;  /* 0x0000000114047890 */ /* 0x000fe2000fffe0ff */
[----:B------:R-:W-:-:S05]  /*3b50*/  ISETP.NE.AND P1, PT, R0, RZ, PT ;  /* 0x000000ff0000720c */ /* 0x000fca0003f25270 */
[----:B------:R-:W-:Y:S01]  /*3b60*/  ISETP.NE.AND P0, PT, R3, UR4, PT ;  /* 0x0000000403007c0c */ /* 0x000fe2000bf05270 */
[----:B------:R-:W-:Y:S01]  /*3b70*/  IMAD.U32 R2, RZ, RZ, UR4 ;  /* 0x00000004ff027e24 */ /* 0x000fe2000f8e00ff */
[----:B------:R-:W-:Y:S05]  /*3b80*/  WARPSYNC.ALL ;  /* 0x0000000000007948 */ /* 0x000fea0003800000 */
[----:B------:R-:W-:Y:S01]  /*3b90*/  BAR.SYNC.DEFER_BLOCKING 0x0 ;  /* 0x0000000000007b1d */ /* 0x000fe20000010000 */
[----:B------:R-:W-:-:S05]  /*3ba0*/  SEL R0, R2, RZ, P0 ;  /* 0x000000ff02007207 */ /* 0x000fca0000000000 */
[----:B------:R-:W-:Y:S05]  /*3bb0*/  @P1 EXIT ;  /* 0x000000000000194d */ /* 0x000fea0003800000 */
[----:B------:R-:W-:Y:S02]  /*3bc0*/  MOV R2, UR6 ;  /* 0x0000000600027c02 */ /* 0x000fe40008000f00 */
[----:B------:R-:W-:Y:S01]  /*3bd0*/  MOV R3, UR7 ;  /* 0x0000000700037c02 */ /* 0x000fe20008000f00 */
[----:B------:R-:W-:Y:S01]  /*3be0*/  @!PT LDS RZ, [RZ] ;  /* 0x00000000fffff984 */ /* 0x000fe20000000800 */
[----:B------:R-:W-:Y:S01]  /*3bf0*/  @!PT LDS RZ, [RZ] ;  /* 0x00000000fffff984 */ /* 0x000fe20000000800 */
[----:B------:R-:W-:Y:S01]  /*3c00*/  @!PT LDS RZ, [RZ] ;  /* 0x00000000fffff984 */ /* 0x000fe20000000800 */
[----:B------:R-:W-:Y:S01]  /*3c10*/  @!PT LDS RZ, [RZ] ;  /* 0x00000000fffff984 */ /* 0x000fe20000000800 */
[----:B------:R-:W-:Y:S06]  /*3c20*/  MEMBAR.ALL.GPU ;  /* 0x0000000000007992 */ /* 0x000fec000000a000 */
[----:B------:R-:W-:-:S00]  /*3c30*/  ERRBAR ;  /* 0x00000000000079ab */ /* 0x000fc00000000000 */
[----:B------:R-:W-:Y:S06]  /*3c40*/  CGAERRBAR ;  /* 0x00000000000075ab */ /* 0x000fec0000000000 */
[----:B------:R-:W-:Y:S01]  /*3c50*/  STG.E.STRONG.GPU desc[UR32][R2.64], R0 ;  /* 0x0000000002007986 */ /* 0x000fe2000c10f920 */
[----:B------:R-:W-:Y:S05]  /*3c60*/  EXIT ;  /* 0x000000000000794d */ /* 0x000fea0003800000 */
.L_x_20:
[----:B------:R-:W-:-:S00]  /*3c70*/  BRA `(.L_x_20) ;  /* 0xfffffffc00fc7947 */ /* 0x000fc0000383ffff */
[----:B------:R-:W-:-:S00]  /*3c80*/  NOP ;  /* 0x0000000000007918 */ /* 0x000fc00000000000 */
[----:B------:R-:W-:-:S00]  /*3c90*/  NOP ;  /* 0x0000000000007918 */ /* 0x000fc00000000000 */
[----:B------:R-:W-:-:S00]  /*3ca0*/  NOP ;  /* 0x0000000000007918 */ /* 0x000fc00000000000 */
[----:B------:R-:W-:-:S00]  /*3cb0*/  NOP ;  /* 0x0000000000007918 */ /* 0x000fc00000000000 */
[----:B------:R-:W-:-:S00]  /*3cc0*/  NOP ;  /* 0x0000000000007918 */ /* 0x000fc00000000000 */
[----:B------:R-:W-:-:S00]  /*3cd0*/  NOP ;  /* 0x0000000000007918 */ /* 0x000fc00000000000 */
[----:B------:R-:W-:-:S00]  /*3ce0*/  NOP ;  /* 0x0000000000007918 */ /* 0x000fc00000000000 */
[----:B------:R-:W-:-:S00]  /*3cf0*/  NOP ;  /* 0x0000000000007918 */ /* 0x000fc00000000000 */
.L_x_29:


//--------------------- .nv.shared._ZN7cutlass6KernelINS_4gemm6kernel13TrmmUniversalINS1_11threadblock13MmaMultistageINS1_9GemmShapeILi32ELi32ELi16EEENS_9transform11threadblock44PredicatedTileAccessIteratorTriangularMatrixINS_11MatrixShapeILi32ELi16EEEdNS_6layout8RowMajorELi1ENS8_29PitchLinearWarpRakedThreadMapINS_16PitchLinearShapeILi16ELi32EEELi128ENSG_ILi16ELi2EEELi1EEELNS_8SideModeE1ELNS_8FillModeE0ELNS_8DiagTypeE3ENS_5ArrayIdLi1ELb1EEEEENS9_25RegularTileAccessIteratorISC_dNSD_40RowMajorTensorOpMultiplicand64bCrosswiseELi1ESJ_Li8EEELNS_4arch14CacheOperation4KindE0ENSA_INSB_ILi16ELi32EEEdSE_Li0ENS8_31PitchLinearWarpStripedThreadMapINSG_ILi32ELi16EEELi128ESI_Li1EEELSK_1ELSL_1ELSM_0ESO_EENSQ_ISW_dNSD_40RowMajorTensorOpMultiplicandCongruous64bELi0ESZ_Li8EEELSV_0EdSE_NS4_9MmaPolicyINS1_4warp11MmaTensorOpINS6_ILi16ELi16ELi16EEEdSR_dS11_dSE_NS14_17MmaTensorOpPolicyINST_3MmaINS6_ILi8ELi8ELi4EEELi32EdSE_dNSD_11ColumnMajorEdSE_NST_13OpMultiplyAddEEENSB_ILi1ELi1EEEEELi1ELb0EbEENSB_ILi0ELi0EEES1G_Li1EEELi3ELNS1_23SharedMemoryClearOptionE1EbEENS_8epilogue11threadblock8EpilogueIS7_S1F_Li1ENS1L_22PredicatedTileIteratorINS1L_26OutputTileOptimalThreadMapINS1L_15OutputTileShapeILi32ELi8ELi2ELi1ELi1EEENS1P_ILi1ELi2ELi1ELi1ELi2EEELi128ELi1ELi64EEEdLb0ENSD_9NoPermuteELb1EEENS1K_4warp24FragmentIteratorTensorOpIS16_S19_dNSN_IdLi2ELb1EEESE_EENS1V_20TileIteratorTensorOpIS16_S19_dSE_EENS1L_18SharedLoadIteratorINS1S_18CompactedThreadMapEdLi8EEENS1K_6thread17LinearCombinationIdLi1EddLNS24_9ScaleType4KindE0ELNS_15FloatRoundStyleE2EdEENSB_ILi0ELi4EEELi1ELi1EEENS4_30GemmIdentityThreadblockSwizzleILi1EEELSK_1ELSL_1ELSM_0EEEEEvNT_6ParamsE --------------------------
	.section	.nv.shared._ZN7cutlass6KernelINS_4gemm6kernel13TrmmUniversalINS1_11threadblock13MmaMultistageINS1_9GemmShapeILi32ELi32ELi16EEENS_9transform11threadblock44PredicatedTileAccessIteratorTriangularMatrixINS_11MatrixShapeILi32ELi16EEEdNS_6layout8RowMajorELi1ENS8_29PitchLinearWarpRakedThreadMapINS_16PitchLinearShapeILi16ELi32EEELi128ENSG_ILi16ELi2EEELi1EEELNS_8SideModeE1ELNS_8FillModeE0ELNS_8DiagTypeE3ENS_5ArrayIdLi1ELb1EEEEENS9_25RegularTileAccessIteratorISC_dNSD_40RowMajorTensorOpMultiplicand64bCrosswiseELi1ESJ_Li8EEELNS_4arch14CacheOperation4KindE0ENSA_INSB_ILi16ELi32EEEdSE_Li0ENS8_31PitchLinearWarpStripedThreadMapINSG_ILi32ELi16EEELi128ESI_Li1EEELSK_1ELSL_1ELSM_0ESO_EENSQ_ISW_dNSD_40RowMajorTensorOpMultiplicandCongruous64bELi0ESZ_Li8EEELSV_0EdSE_NS4_9MmaPolicyINS1_4warp11MmaTensorOpINS6_ILi16ELi16ELi16EEEdSR_dS11_dSE_NS14_17MmaTensorOpPolicyINST_3MmaINS6_ILi8ELi8ELi4EEELi32EdSE_dNSD_11ColumnMajorEdSE_NST_13OpMultiplyAddEEENSB_ILi1ELi1EEEEELi1ELb0EbEENSB_ILi0ELi0EEES1G_Li1EEELi3ELNS1_23SharedMemoryClearOptionE1EbEENS_8epilogue11threadblock8EpilogueIS7_S1F_Li1ENS1L_22PredicatedTileIteratorINS1L_26OutputTileOptimalThreadMapINS1L_15OutputTileShapeILi32ELi8ELi2ELi1ELi1EEENS1P_ILi1ELi2ELi1ELi1ELi2EEELi128ELi1ELi64EEEdLb0ENSD_9NoPermuteELb1EEENS1K_4warp24FragmentIteratorTensorOpIS16_S19_dNSN_IdLi2ELb1EEESE_EENS1V_20TileIteratorTensorOpIS16_S19_dSE_EENS1L_18SharedLoadIteratorINS1S_18CompactedThreadMapEdLi8EEENS1K_6thread17LinearCombinationIdLi1EddLNS24_9ScaleType4KindE0ELNS_15FloatRoundStyleE2EdEENSB_ILi0ELi4EEELi1ELi1EEENS4_30GemmIdentityThreadblockSwizzleILi1EEELSK_1ELSL_1ELSM_0EEEEEvNT_6ParamsE,"aw",@nobits
	.sectionflags	@""
	.align	16
	.zero		1024


//--------------------- .nv.shared.reserved.0     --------------------------
	.section	.nv.shared.reserved.0,"aw",@nobits
	.weak		__nv_reservedSMEM_offset_0_alias
	.size		__nv_reservedSMEM_offset_0_alias, 0, 64
	.other		__nv_reservedSMEM_offset_0_alias,@"STO_CUDA_RESERVED_SHARED STV_DEFAULT"
__nv_reservedSMEM_offset_0_alias:
	.zero		0
	.zero		64


//--------------------- .nv.global                --------------------------
	.section	.nv.global,"aw",@nobits
.nv.global:
	.type		_ZN39_INTERNAL_24b39d37_4_k_cu_3679238c_27814cute1_E,@object
	.size		_ZN39_INTERNAL_24b39d37_4_k_cu_3679238c_27814cute1_E,(_ZN39_INTERNAL_24b39d37_4_k_cu_3679238c_27814cuda3std3__45__cpo6cbeginE - _ZN39_INTERNAL_24b39d37_4_k_cu_3679238c_27814cute1_E)
_ZN39_INTERNAL_24b39d37_4_k_cu_3679238c_27814cute1_E:
	.zero		1
	.type		_ZN39_INTERNAL_24b39d37_4_k_cu_3679238c_27814cuda3std3__45__cpo6cbeginE,@object
	.size		_ZN39_INTERNAL_24b39d37_4_k_cu_3679238c_27814cuda3std3__45__cpo6cbeginE,(_ZN39_INTERNAL_24b39d37_4_k_cu_3679238c_27814cuda3std3__48in_placeE - _ZN39_INTERNAL_24b39d37_4_k_cu_3679238c_27814cuda3std3__45__cpo6cbeginE)
_ZN39_INTERNAL_24b39d37_4_k_cu_3679238c_27814cuda3std3__45__cpo6cbeginE:
	.zero		1
	.type		_ZN39_INTERNAL_24b39d37_4_k_cu_3679238c_27814cuda3std3__48in_placeE,@object
	.size		_ZN39_INTERNAL_24b39d37_4_k_cu_3679238c_27814cuda3std3__48in_placeE,(_ZN39_INTERNAL_24b39d37_4_k_cu_3679238c_27814cuda3std6ranges3__45__cpo9iter_moveE - _ZN39_INTERNAL_24b39d37_4_k_cu_3679238c_27814cuda3std3__48in_placeE)
_ZN39_INTERNAL_24b39d37_4_k_cu_3679238c_27814cuda3std3__48in_placeE:
	.zero		1
	.type		_ZN39_INTERNAL_24b39d37_4_k_cu_3679238c_27814cuda3std6ranges3__45__cpo9iter_moveE,@object
	.size		_ZN39_INTERNAL_24b39d37_4_k_cu_3679238c_27814cuda3std6ranges3__45__cpo9iter_moveE,(_ZN39_INTERNAL_24b39d37_4_k_cu_3679238c_27814cuda3std3__45__cpo5beginE - _ZN39_INTERNAL_24b39d37_4_k_cu_3679238c_27814cuda3std6ranges3__45__cpo9iter_moveE)
_ZN39_INTERNAL_24b39d37_4_k_cu_3679238c_27814cuda3std6ranges3__45__cpo9iter_moveE:
	.zero		1
	.type		_ZN39_INTERNAL_24b39d37_4_k_cu_3679238c_27814cuda3std3__45__cpo5beginE,@object
	.size		_ZN39_INTERNAL_24b39d37_4_k_cu_3679238c_27814cuda3std3__45__cpo5beginE,(_ZN39_INTERNAL_24b39d37_4_k_cu_3679238c_27814cuda3std3__441_GLOBAL__N__24b39d37_4_k_cu_3679238c_27816ignoreE - _ZN39_INTERNAL_24b39d37_4_k_cu_3679238c_27814cuda3std3__45__cpo5beginE)
_ZN39_INTERNAL_24b39d37_4_k_cu_3679238c_27814cuda3std3__45__cpo5beginE:
	.zero		1
	.type		_ZN39_INTERNAL_24b39d37_4_k_cu_3679238c_27814cuda3std3__441_GLOBAL__N__24b39d37_4_k_cu_3679238c_27816ignoreE,@object
	.size		_ZN39_INTERNAL_24b39d37_4_k_cu_3679238c_27814cuda3std3__441_GLOBAL__N__24b39d37_4_k_cu_3679238c_27816ignoreE,(_ZN39_INTERNAL_24b39d37_4_k_cu_3679238c_27814cute7productE - _ZN39_INTERNAL_24b39d37_4_k_cu_3679238c_27814cuda3std3__441_GLOBAL__N__24b39d37_4_k_cu_3679238c_27816ignoreE)
_ZN39_INTERNAL_24b39d37_4_k_cu_3679238c_27814cuda3std3__441_GLOBAL__N__24b39d37_4_k_cu_3679238c_27816ignoreE:
	.zero		1
	.type		_ZN39_INTERNAL_24b39d37_4_k_cu_3679238c_27814cute7productE,@object
	.size		_ZN39_INTERNAL_24b39d37_4_k_cu_3679238c_27814cute7productE,(_ZN39_INTERNAL_24b39d37_4_k_cu_3679238c_27814cuda3std3__45__cpo3endE - _ZN39_INTERNAL_24b39d37_4_k_cu_3679238c_27814cute7productE)
_ZN39_INTERNAL_24b39d37_4_k_cu_3679238c_27814cute7productE:
	.zero		1
	.type		_ZN39_INTERNAL_24b39d37_4_k_cu_3679238c_27814cuda3std3__45__cpo3endE,@object
	.size		_ZN39_INTERNAL_24b39d37_4_k_cu_3679238c_27814cuda3std3__45__cpo3endE,(_ZN39_INTERNAL_24b39d37_4_k_cu_3679238c_27814cuda3std3__419piecewise_constructE - _ZN39_INTERNAL_24b39d37_4_k_cu_3679238c_27814cuda3std3__45__cpo3endE)
_ZN39_INTERNAL_24b39d37_4_k_cu_3679238c_27814cuda3std3__45__cpo3endE:
	.zero		1
	.type		_ZN39_INTERNAL_24b39d37_4_k_cu_3679238c_27814cuda3std3__419piecewise_constructE,@object
	.size		_ZN39_INTERNAL_24b39d37_4_k_cu_3679238c_27814cuda3std3__419piecewise_constructE,(_ZN39_INTERNAL_24b39d37_4_k_cu_3679238c_27814cuda3std3__45__cpo4cendE - _ZN39_INTERNAL_24b39d37_4_k_cu_3679238c_27814cuda3std3__419piecewise_constructE)
_ZN39_INTERNAL_24b39d37_4_k_cu_3679238c_27814cuda3std3__419piecewise_constructE:
	.zero		1
	.type		_ZN39_INTERNAL_24b39d37_4_k_cu_3679238c_27814cuda3std3__45__cpo4cendE,@object
	.size		_ZN39_INTERNAL_24b39d37_4_k_cu_3679238c_27814cuda3std3__45__cpo4cendE,(_ZN39_INTERNAL_24b39d37_4_k_cu_3679238c_27814cuda3std6ranges3__45__cpo4swapE - _ZN39_INTERNAL_24b39d37_4_k_cu_3679238c_27814cuda3std3__45__cpo4cendE)
_ZN39_INTERNAL_24b39d37_4_k_cu_3679238c_27814cuda3std3__45__cpo4cendE:
	.zero		1
	.type		_ZN39_INTERNAL_24b39d37_4_k_cu_3679238c_27814cuda3std6ranges3__45__cpo4swapE,@object
	.size		_ZN39_INTERNAL_24b39d37_4_k_cu_3679238c_27814cuda3std6ranges3__45__cpo4swapE,(.L_7 - _ZN39_INTERNAL_24b39d37_4_k_cu_3679238c_27814cuda3std6ranges3__45__cpo4swapE)
_ZN39_INTERNAL_24b39d37_4_k_cu_3679238c_27814cuda3std6ranges3__45__cpo4swapE:
	.zero		1
.L_7:


//--------------------- .nv.constant0._ZN7cutlass6KernelINS_4gemm6kernel13TrmmUniversalINS1_11threadblock13MmaMultistageINS1_9GemmShapeILi32ELi32ELi16EEENS_9transform11threadblock44PredicatedTileAccessIteratorTriangularMatrixINS_11MatrixShapeILi32ELi16EEEdNS_6layout8RowMajorELi1ENS8_29PitchLinearWarpRakedThreadMapINS_16PitchLinearShapeILi16ELi32EEELi128ENSG_ILi16ELi2EEELi1EEELNS_8SideModeE1ELNS_8FillModeE0ELNS_8DiagTypeE3ENS_5ArrayIdLi1ELb1EEEEENS9_25RegularTileAccessIteratorISC_dNSD_40RowMajorTensorOpMultiplicand64bCrosswiseELi1ESJ_Li8EEELNS_4arch14CacheOperation4KindE0ENSA_INSB_ILi16ELi32EEEdSE_Li0ENS8_31PitchLinearWarpStripedThreadMapINSG_ILi32ELi16EEELi128ESI_Li1EEELSK_1ELSL_1ELSM_0ESO_EENSQ_ISW_dNSD_40RowMajorTensorOpMultiplicandCongruous64bELi0ESZ_Li8EEELSV_0EdSE_NS4_9MmaPolicyINS1_4warp11MmaTensorOpINS6_ILi16ELi16ELi16EEEdSR_dS11_dSE_NS14_17MmaTensorOpPolicyINST_3MmaINS6_ILi8ELi8ELi4EEELi32EdSE_dNSD_11ColumnMajorEdSE_NST_13OpMultiplyAddEEENSB_ILi1ELi1EEEEELi1ELb0EbEENSB_ILi0ELi0EEES1G_Li1EEELi3ELNS1_23SharedMemoryClearOptionE1EbEENS_8epilogue11threadblock8EpilogueIS7_S1F_Li1ENS1L_22PredicatedTileIteratorINS1L_26OutputTileOptimalThreadMapINS1L_15OutputTileShapeILi32ELi8ELi2ELi1ELi1EEENS1P_ILi1ELi2ELi1ELi1ELi2EEELi128ELi1ELi64EEEdLb0ENSD_9NoPermuteELb1EEENS1K_4warp24FragmentIteratorTensorOpIS16_S19_dNSN_IdLi2ELb1EEESE_EENS1V_20TileIteratorTensorOpIS16_S19_dSE_EENS1L_18SharedLoadIteratorINS1S_18CompactedThreadMapEdLi8EEENS1K_6thread17LinearCombinationIdLi1EddLNS24_9ScaleType4KindE0ELNS_15FloatRoundStyleE2EdEENSB_ILi0ELi4EEELi1ELi1EEENS4_30GemmIdentityThreadblockSwizzleILi1EEELSK_1ELSL_1ELSM_0EEEEEvNT_6ParamsE --------------------------
	.section	.nv.constant0._ZN7cutlass6KernelINS_4gemm6kernel13TrmmUniversalINS1_11threadblock13MmaMultistageINS1_9GemmShapeILi32ELi32ELi16EEENS_9transform11threadblock44PredicatedTileAccessIteratorTriangularMatrixINS_11MatrixShapeILi32ELi16EEEdNS_6layout8RowMajorELi1ENS8_29PitchLinearWarpRakedThreadMapINS_16PitchLinearShapeILi16ELi32EEELi128ENSG_ILi16ELi2EEELi1EEELNS_8SideModeE1ELNS_8FillModeE0ELNS_8DiagTypeE3ENS_5ArrayIdLi1ELb1EEEEENS9_25RegularTileAccessIteratorISC_dNSD_40RowMajorTensorOpMultiplicand64bCrosswiseELi1ESJ_Li8EEELNS_4arch14CacheOperation4KindE0ENSA_INSB_ILi16ELi32EEEdSE_Li0ENS8_31PitchLinearWarpStripedThreadMapINSG_ILi32ELi16EEELi128ESI_Li1EEELSK_1ELSL_1ELSM_0ESO_EENSQ_ISW_dNSD_40RowMajorTensorOpMultiplicandCongruous64bELi0ESZ_Li8EEELSV_0EdSE_NS4_9MmaPolicyINS1_4warp11MmaTensorOpINS6_ILi16ELi16ELi16EEEdSR_dS11_dSE_NS14_17MmaTensorOpPolicyINST_3MmaINS6_ILi8ELi8ELi4EEELi32EdSE_dNSD_11ColumnMajorEdSE_NST_13OpMultiplyAddEEENSB_ILi1ELi1EEEEELi1ELb0EbEENSB_ILi0ELi0EEES1G_Li1EEELi3ELNS1_23SharedMemoryClearOptionE1EbEENS_8epilogue11threadblock8EpilogueIS7_S1F_Li1ENS1L_22PredicatedTileIteratorINS1L_26OutputTileOptimalThreadMapINS1L_15OutputTileShapeILi32ELi8ELi2ELi1ELi1EEENS1P_ILi1ELi2ELi1ELi1ELi2EEELi128ELi1ELi64EEEdLb0ENSD_9NoPermuteELb1EEENS1K_4warp24FragmentIteratorTensorOpIS16_S19_dNSN_IdLi2ELb1EEESE_EENS1V_20TileIteratorTensorOpIS16_S19_dSE_EENS1L_18SharedLoadIteratorINS1S_18CompactedThreadMapEdLi8EEENS1K_6thread17LinearCombinationIdLi1EddLNS24_9ScaleType4KindE0ELNS_15FloatRoundStyleE2EdEENSB_ILi0ELi4EEELi1ELi1EEENS4_30GemmIdentityThreadblockSwizzleILi1EEELSK_1ELSL_1ELSM_0EEEEEvNT_6ParamsE,"a",@progbits
	.sectionflags	@""
	.align	4
.nv.constant0._ZN7cutlass6KernelINS_4gemm6kernel13TrmmUniversalINS1_11threadblock13MmaMultistageINS1_9GemmShapeILi32ELi32ELi16EEENS_9transform11threadblock44PredicatedTileAccessIteratorTriangularMatrixINS_11MatrixShapeILi32ELi16EEEdNS_6layout8RowMajorELi1ENS8_29PitchLinearWarpRakedThreadMapINS_16PitchLinearShapeILi16ELi32EEELi128ENSG_ILi16ELi2EEELi1EEELNS_8SideModeE1ELNS_8FillModeE0ELNS_8DiagTypeE3ENS_5ArrayIdLi1ELb1EEEEENS9_25RegularTileAccessIteratorISC_dNSD_40RowMajorTensorOpMultiplicand64bCrosswiseELi1ESJ_Li8EEELNS_4arch14CacheOperation4KindE0ENSA_INSB_ILi16ELi32EEEdSE_Li0ENS8_31PitchLinearWarpStripedThreadMapINSG_ILi32ELi16EEELi128ESI_Li1EEELSK_1ELSL_1ELSM_0ESO_EENSQ_ISW_dNSD_40RowMajorTensorOpMultiplicandCongruous64bELi0ESZ_Li8EEELSV_0EdSE_NS4_9MmaPolicyINS1_4warp11MmaTensorOpINS6_ILi16ELi16ELi16EEEdSR_dS11_dSE_NS14_17MmaTensorOpPolicyINST_3MmaINS6_ILi8ELi8ELi4EEELi32EdSE_dNSD_11ColumnMajorEdSE_NST_13OpMultiplyAddEEENSB_ILi1ELi1EEEEELi1ELb0EbEENSB_ILi0ELi0EEES1G_Li1EEELi3ELNS1_23SharedMemoryClearOptionE1EbEENS_8epilogue11threadblock8EpilogueIS7_S1F_Li1ENS1L_22PredicatedTileIteratorINS1L_26OutputTileOptimalThreadMapINS1L_15OutputTileShapeILi32ELi8ELi2ELi1ELi1EEENS1P_ILi1ELi2ELi1ELi1ELi2EEELi128ELi1ELi64EEEdLb0ENSD_9NoPermuteELb1EEENS1K_4warp24FragmentIteratorTensorOpIS16_S19_dNSN_IdLi2ELb1EEESE_EENS1V_20TileIteratorTensorOpIS16_S19_dSE_EENS1L_18SharedLoadIteratorINS1S_18CompactedThreadMapEdLi8EEENS1K_6thread17LinearCombinationIdLi1EddLNS24_9ScaleType4KindE0ELNS_15FloatRoundStyleE2EdEENSB_ILi0ELi4EEELi1ELi1EEENS4_30GemmIdentityThreadblockSwizzleILi1EEELSK_1ELSL_1ELSM_0EEEEEvNT_6ParamsE:
	.zero		1192


//--------------------- SYMBOLS --------------------------

	.type		.nv.reservedSmem.offset0,@object
	.size		.nv.reservedSmem.offset0,0x4
	.type		.nv.reservedSmem.cap,@object
	.size		.nv.reservedSmem.cap,0x4
